	.target	sm_90a

	.elftype	@"ET_EXEC"


//--------------------- .note.nv.tkinfo           --------------------------
	.section	.note.nv.tkinfo,"",@"SHT_NOTE"
	.sectionflags	@"SHF_NOTE_NV_TKINFO"
	.tkinfo
        /*0018*/ 	.word	0x00000002
        /*0030*/ 	.string	""
        /*0030*/ 	.string	"ptxas"
        /*0030*/ 	.string	"Cuda compilation tools, release 13.0, V13.0.88"
        /*0030*/ 	.string	"Build cuda_13.0.r13.0/compiler.36424714_0"
        /*0030*/ 	.string	"-arch sm_90a -m 64 "



//--------------------- .note.nv.cuinfo           --------------------------
	.section	.note.nv.cuinfo,"",@"SHT_NOTE"
	.sectionflags	@"SHF_NOTE_NV_CUINFO"
        /*0018*/ 	.short	0x0002
        /*001a*/ 	.short	0x005a
        /*001c*/ 	.short	0x0082
	.zero		2


//--------------------- .nv.info                  --------------------------
	.section	.nv.info,"",@"SHT_CUDA_INFO"
	.align	4


	//----- nvinfo : EIATTR_REGCOUNT
	.align		4
        /*0000*/ 	.byte	0x04, 0x2f
        /*0002*/ 	.short	(.L_15 - .L_14)
	.align		4
.L_14:
        /*0004*/ 	.word	index@(_ZN7cutlass13device_kernelINS_4gemm6kernel13GemmUniversalIN4cute5tupleIJiiiiEEENS1_10collective13CollectiveMmaINS1_34MainloopSm90TmaGmmaWarpSpecializedILi56ENS5_IJNS4_1CILi1EEENSA_ILi4EEESB_EEENS1_32KernelTmaWarpSpecializedPingpongEEENS5_IJNSA_ILi64EEESG_NSA_ILi32EEEEEEaNS5_IJlSB_lEEEaSJ_NS4_8TiledMMAINS4_8MMA_AtomIJNS4_4SM904GMMA26MMA_64x64x32_S32S8S8_SS_TNEEEENS4_6LayoutINS5_IJSB_SB_SB_EEENS5_IJNSA_ILi0EEESS_SS_EEEEENS5_IJNS4_10UnderscoreESV_SV_EEEEENS4_23SM90_TMA_LOAD_MULTICASTENS4_14ComposedLayoutINS4_7SwizzleILi1ELi4ELi3EEENS4_18smem_ptr_flag_bitsILi8EEENSQ_INS5_IJNSA_ILi8EEESH_EEENS5_IJSH_SB_EEEEEEEvNS4_8identityENS4_13SM90_TMA_LOADES18_vS19_EENS_8epilogue10collective6detail29Sm90TmaWarpSpecializedAdapterINS1D_15DefaultEpilogueIaSJ_SJ_NS1C_6thread17LinearCombinationIaLi1EiiLNS1H_9ScaleType4KindE0ELNS_15FloatRoundStyleE2EaEENS1_15EpilogueDefaultEEEEEvvEEEEvNT_6ParamsE)
        /*0008*/ 	.word	0x000000a8


	//----- nvinfo : EIATTR_FRAME_SIZE
	.align		4
.L_15:
        /*000c*/ 	.byte	0x04, 0x11
        /*000e*/ 	.short	(.L_17 - .L_16)
	.align		4
.L_16:
        /*0010*/ 	.word	index@(_ZN7cutlass13device_kernelINS_4gemm6kernel13GemmUniversalIN4cute5tupleIJiiiiEEENS1_10collective13CollectiveMmaINS1_34MainloopSm90TmaGmmaWarpSpecializedILi56ENS5_IJNS4_1CILi1EEENSA_ILi4EEESB_EEENS1_32KernelTmaWarpSpecializedPingpongEEENS5_IJNSA_ILi64EEESG_NSA_ILi32EEEEEEaNS5_IJlSB_lEEEaSJ_NS4_8TiledMMAINS4_8MMA_AtomIJNS4_4SM904GMMA26MMA_64x64x32_S32S8S8_SS_TNEEEENS4_6LayoutINS5_IJSB_SB_SB_EEENS5_IJNSA_ILi0EEESS_SS_EEEEENS5_IJNS4_10UnderscoreESV_SV_EEEEENS4_23SM90_TMA_LOAD_MULTICASTENS4_14ComposedLayoutINS4_7SwizzleILi1ELi4ELi3EEENS4_18smem_ptr_flag_bitsILi8EEENSQ_INS5_IJNSA_ILi8EEESH_EEENS5_IJSH_SB_EEEEEEEvNS4_8identityENS4_13SM90_TMA_LOADES18_vS19_EENS_8epilogue10collective6detail29Sm90TmaWarpSpecializedAdapterINS1D_15DefaultEpilogueIaSJ_SJ_NS1C_6thread17LinearCombinationIaLi1EiiLNS1H_9ScaleType4KindE0ELNS_15FloatRoundStyleE2EaEENS1_15EpilogueDefaultEEEEEvvEEEEvNT_6ParamsE)
        /*0014*/ 	.word	0x00000008


	//----- nvinfo : EIATTR_MIN_STACK_SIZE
	.align		4
.L_17:
        /*0018*/ 	.byte	0x04, 0x12
        /*001a*/ 	.short	(.L_19 - .L_18)
	.align		4
.L_18:
        /*001c*/ 	.word	index@(_ZN7cutlass13device_kernelINS_4gemm6kernel13GemmUniversalIN4cute5tupleIJiiiiEEENS1_10collective13CollectiveMmaINS1_34MainloopSm90TmaGmmaWarpSpecializedILi56ENS5_IJNS4_1CILi1EEENSA_ILi4EEESB_EEENS1_32KernelTmaWarpSpecializedPingpongEEENS5_IJNSA_ILi64EEESG_NSA_ILi32EEEEEEaNS5_IJlSB_lEEEaSJ_NS4_8TiledMMAINS4_8MMA_AtomIJNS4_4SM904GMMA26MMA_64x64x32_S32S8S8_SS_TNEEEENS4_6LayoutINS5_IJSB_SB_SB_EEENS5_IJNSA_ILi0EEESS_SS_EEEEENS5_IJNS4_10UnderscoreESV_SV_EEEEENS4_23SM90_TMA_LOAD_MULTICASTENS4_14ComposedLayoutINS4_7SwizzleILi1ELi4ELi3EEENS4_18smem_ptr_flag_bitsILi8EEENSQ_INS5_IJNSA_ILi8EEESH_EEENS5_IJSH_SB_EEEEEEEvNS4_8identityENS4_13SM90_TMA_LOADES18_vS19_EENS_8epilogue10collective6detail29Sm90TmaWarpSpecializedAdapterINS1D_15DefaultEpilogueIaSJ_SJ_NS1C_6thread17LinearCombinationIaLi1EiiLNS1H_9ScaleType4KindE0ELNS_15FloatRoundStyleE2EaEENS1_15EpilogueDefaultEEEEEvvEEEEvNT_6ParamsE)
        /*0020*/ 	.word	0x00000008
.L_19:


//--------------------- .nv.compat                --------------------------
	.section	.nv.compat,"",@"SHT_CUDA_COMPAT_INFO"
	.align	4
        /*0000*/ 	.byte	0x02, 0x09, 0x01, 0x00, 0x02, 0x02, 0x04, 0x00, 0x02, 0x05, 0x05, 0x00, 0x03, 0x07, 0x01, 0x01
        /*0010*/ 	.byte	0x02, 0x03, 0x01, 0x00, 0x02, 0x06, 0x01, 0x00, 0x04, 0x0b, 0x08, 0x00, 0x00, 0x00, 0x00, 0x00
        /*0020*/ 	.byte	0x00, 0x00, 0x00, 0x00


//--------------------- .nv.info._ZN7cutlass13device_kernelINS_4gemm6kernel13GemmUniversalIN4cute5tupleIJiiiiEEENS1_10collective13CollectiveMmaINS1_34MainloopSm90TmaGmmaWarpSpecializedILi56ENS5_IJNS4_1CILi1EEENSA_ILi4EEESB_EEENS1_32KernelTmaWarpSpecializedPingpongEEENS5_IJNSA_ILi64EEESG_NSA_ILi32EEEEEEaNS5_IJlSB_lEEEaSJ_NS4_8TiledMMAINS4_8MMA_AtomIJNS4_4SM904GMMA26MMA_64x64x32_S32S8S8_SS_TNEEEENS4_6LayoutINS5_IJSB_SB_SB_EEENS5_IJNSA_ILi0EEESS_SS_EEEEENS5_IJNS4_10UnderscoreESV_SV_EEEEENS4_23SM90_TMA_LOAD_MULTICASTENS4_14ComposedLayoutINS4_7SwizzleILi1ELi4ELi3EEENS4_18smem_ptr_flag_bitsILi8EEENSQ_INS5_IJNSA_ILi8EEESH_EEENS5_IJSH_SB_EEEEEEEvNS4_8identityENS4_13SM90_TMA_LOADES18_vS19_EENS_8epilogue10collective6detail29Sm90TmaWarpSpecializedAdapterINS1D_15DefaultEpilogueIaSJ_SJ_NS1C_6thread17LinearCombinationIaLi1EiiLNS1H_9ScaleType4KindE0ELNS_15FloatRoundStyleE2EaEENS1_15EpilogueDefaultEEEEEvvEEEEvNT_6ParamsE --------------------------
	.section	.nv.info._ZN7cutlass13device_kernelINS_4gemm6kernel13GemmUniversalIN4cute5tupleIJiiiiEEENS1_10collective13CollectiveMmaINS1_34MainloopSm90TmaGmmaWarpSpecializedILi56ENS5_IJNS4_1CILi1EEENSA_ILi4EEESB_EEENS1_32KernelTmaWarpSpecializedPingpongEEENS5_IJNSA_ILi64EEESG_NSA_ILi32EEEEEEaNS5_IJlSB_lEEEaSJ_NS4_8TiledMMAINS4_8MMA_AtomIJNS4_4SM904GMMA26MMA_64x64x32_S32S8S8_SS_TNEEEENS4_6LayoutINS5_IJSB_SB_SB_EEENS5_IJNSA_ILi0EEESS_SS_EEEEENS5_IJNS4_10UnderscoreESV_SV_EEEEENS4_23SM90_TMA_LOAD_MULTICASTENS4_14ComposedLayoutINS4_7SwizzleILi1ELi4ELi3EEENS4_18smem_ptr_flag_bitsILi8EEENSQ_INS5_IJNSA_ILi8EEESH_EEENS5_IJSH_SB_EEEEEEEvNS4_8identityENS4_13SM90_TMA_LOADES18_vS19_EENS_8epilogue10collective6detail29Sm90TmaWarpSpecializedAdapterINS1D_15DefaultEpilogueIaSJ_SJ_NS1C_6thread17LinearCombinationIaLi1EiiLNS1H_9ScaleType4KindE0ELNS_15FloatRoundStyleE2EaEENS1_15EpilogueDefaultEEEEEvvEEEEvNT_6ParamsE,"",@"SHT_CUDA_INFO"
	.sectionflags	@""
	.align	4


	//----- nvinfo : EIATTR_CUDA_API_VERSION
	.align		4
        /*0000*/ 	.byte	0x04, 0x37
        /*0002*/ 	.short	(.L_21 - .L_20)
.L_20:
        /*0004*/ 	.word	0x00000082


	//----- nvinfo : EIATTR_KPARAM_INFO
	.align		4
.L_21:
        /*0008*/ 	.byte	0x04, 0x17
        /*000a*/ 	.short	(.L_23 - .L_22)
.L_22:
        /*000c*/ 	.word	0x00000000
        /*0010*/ 	.short	0x0000
        /*0012*/ 	.short	0x0070
        /*0014*/ 	.byte	0x00, 0xf0, 0x01, 0x10


	//----- nvinfo : EIATTR_SPARSE_MMA_MASK
	.align		4
.L_23:
        /*0018*/ 	.byte	0x03, 0x50
        /*001a*/ 	.short	0x0000


	//----- nvinfo : EIATTR_MAXREG_COUNT
	.align		4
        /*001c*/ 	.byte	0x03, 0x1b
        /*001e*/ 	.short	0x00a8


	//----- nvinfo : EIATTR_NUM_BARRIERS
	.align		4
        /*0020*/ 	.byte	0x02, 0x4c
        /*0022*/ 	.byte	0x01
	.zero		1


	//----- nvinfo : EIATTR_EXTERNS
	.align		4
        /*0024*/ 	.byte	0x04, 0x0f
        /*0026*/ 	.short	(.L_25 - .L_24)


	//   ....[0]....
	.align		4
.L_24:
        /*0028*/ 	.word	index@(__assertfail)


	//----- nvinfo : EIATTR_ANNOTATIONS
	.align		4
.L_25:
        /*002c*/ 	.byte	0x04, 0x55
        /*002e*/ 	.short	(.L_27 - .L_26)


	//   ....[0]....
.L_26:
        /*0030*/ 	.word	0x00000001
        /*0034*/ 	.byte	0xf0, 0x13, 0x00, 0x00, 0x01, 0x00, 0x00, 0x00, 0xa0, 0x1a, 0x00, 0x00, 0x01, 0x00, 0x00, 0x00
        /*0044*/ 	.byte	0x70, 0x43, 0x00, 0x00, 0x01, 0x00, 0x00, 0x00, 0xa0, 0x4f, 0x00, 0x00


	//----- nvinfo : EIATTR_MERCURY_ISA_VERSION
	.align		4
.L_27:
        /*0050*/ 	.byte	0x03, 0x5f
        /*0052*/ 	.short	0x0101


	//----- nvinfo : EIATTR_INT_WARP_WIDE_INSTR_OFFSETS
	.align		4
        /*0054*/ 	.byte	0x04, 0x31
        /*0056*/ 	.short	(.L_29 - .L_28)


	//   ....[0]....
.L_28:
        /*0058*/ 	.word	0x00000bb0


	//   ....[1]....
        /*005c*/ 	.word	0x00000bf0


	//   ....[2]....
        /*0060*/ 	.word	0x00000d20


	//   ....[3]....
        /*0064*/ 	.word	0x00000d30


	//   ....[4]....
        /*0068*/ 	.word	0x00000d40


	//   ....[5]....
        /*006c*/ 	.word	0x00000d50


	//   ....[6]....
        /*0070*/ 	.word	0x00000e10


	//   ....[7]....
        /*0074*/ 	.word	0x00000e50


	//   ....[8]....
        /*0078*/ 	.word	0x00002470


	//----- nvinfo : EIATTR_COOP_GROUP_MASK_REGIDS
	.align		4
.L_29:
        /*007c*/ 	.byte	0x04, 0x29
        /*007e*/ 	.short	(.L_31 - .L_30)


	//   ....[0]....
.L_30:
        /*0080*/ 	.word	0xffffffff


	//   ....[1]....
        /*0084*/ 	.word	0xffffffff


	//   ....[2]....
        /*0088*/ 	.word	0xffffffff


	//   ....[3]....
        /*008c*/ 	.word	0xffffffff


	//   ....[4]....
        /*0090*/ 	.word	0xffffffff


	//   ....[5]....
        /*0094*/ 	.word	0xffffffff


	//   ....[6]....
        /*0098*/ 	.word	0xffffffff


	//----- nvinfo : EIATTR_COOP_GROUP_INSTR_OFFSETS
	.align		4
.L_31:
        /*009c*/ 	.byte	0x04, 0x28
        /*009e*/ 	.short	(.L_33 - .L_32)


	//   ....[0]....
.L_32:
        /*00a0*/ 	.word	0x00000070


	//   ....[1]....
        /*00a4*/ 	.word	0x00000080


	//   ....[2]....
        /*00a8*/ 	.word	0x00000140


	//   ....[3]....
        /*00ac*/ 	.word	0x00000990


	//   ....[4]....
        /*00b0*/ 	.word	0x000009d0


	//   ....[5]....
        /*00b4*/ 	.word	0x00000a60


	//   ....[6]....
        /*00b8*/ 	.word	0x00000fa0


	//----- nvinfo : EIATTR_REG_RECONFIG
	.align		4
.L_33:
        /*00bc*/ 	.byte	0x01, 0x54
	.zero		2


	//----- nvinfo : EIATTR_SYSCALL_OFFSETS
	.align		4
        /*00c0*/ 	.byte	0x04, 0x46
        /*00c2*/ 	.short	(.L_35 - .L_34)


	//   ....[0]....
.L_34:
        /*00c4*/ 	.word	0x00001f80


	//----- nvinfo : EIATTR_MBARRIER_INSTR_OFFSETS
	.align		4
.L_35:
        /*00c8*/ 	.byte	0x04, 0x39
        /*00ca*/ 	.short	(.L_37 - .L_36)


	//   ....[0]....
.L_36:
        /*00cc*/ 	.word	0x00000270
        /*00d0*/ 	.word	0x000000ff
        /*00d4*/ 	.word	0x00000000
        /*00d8*/ 	.short	0x0100
        /*00da*/ 	.byte	0x08
	.zero		1


	//   ....[1]....
        /*00dc*/ 	.word	0x00000280
        /*00e0*/ 	.word	0x000000ff
        /*00e4*/ 	.word	0x000001c0
        /*00e8*/ 	.short	0x0100
        /*00ea*/ 	.byte	0x08
	.zero		1


	//   ....[2]....
        /*00ec*/ 	.word	0x00000290
        /*00f0*/ 	.word	0x000000ff
        /*00f4*/ 	.word	0x00000008
        /*00f8*/ 	.short	0x0100
        /*00fa*/ 	.byte	0x08
	.zero		1


	//   ....[3]....
        /*00fc*/ 	.word	0x000002a0
        /*0100*/ 	.word	0x000000ff
        /*0104*/ 	.word	0x000001c8
        /*0108*/ 	.short	0x0100
        /*010a*/ 	.byte	0x08
	.zero		1


	//   ....[4]....
        /*010c*/ 	.word	0x000002b0
        /*0110*/ 	.word	0x000000ff
        /*0114*/ 	.word	0x00000010
        /*0118*/ 	.short	0x0100
        /*011a*/ 	.byte	0x08
	.zero		1


	//   ....[5]....
        /*011c*/ 	.word	0x000002c0
        /*0120*/ 	.word	0x000000ff
        /*0124*/ 	.word	0x000001d0
        /*0128*/ 	.short	0x0100
        /*012a*/ 	.byte	0x08
	.zero		1


	//   ....[6]....
        /*012c*/ 	.word	0x000002d0
        /*0130*/ 	.word	0x000000ff
        /*0134*/ 	.word	0x00000018
        /*0138*/ 	.short	0x0100
        /*013a*/ 	.byte	0x08
	.zero		1


	//   ....[7]....
        /*013c*/ 	.word	0x000002e0
        /*0140*/ 	.word	0x000000ff
        /*0144*/ 	.word	0x000001d8
        /*0148*/ 	.short	0x0100
        /*014a*/ 	.byte	0x08
	.zero		1


	//   ....[8]....
        /*014c*/ 	.word	0x000002f0
        /*0150*/ 	.word	0x000000ff
        /*0154*/ 	.word	0x00000020
        /*0158*/ 	.short	0x0100
        /*015a*/ 	.byte	0x08
	.zero		1


	//   ....[9]....
        /*015c*/ 	.word	0x00000300
        /*0160*/ 	.word	0x000000ff
        /*0164*/ 	.word	0x000001e0
        /*0168*/ 	.short	0x0100
        /*016a*/ 	.byte	0x08
	.zero		1


	//   ....[10]....
        /*016c*/ 	.word	0x00000310
        /*0170*/ 	.word	0x000000ff
        /*0174*/ 	.word	0x00000028
        /*0178*/ 	.short	0x0100
        /*017a*/ 	.byte	0x08
	.zero		1


	//   ....[11]....
        /*017c*/ 	.word	0x00000320
        /*0180*/ 	.word	0x000000ff
        /*0184*/ 	.word	0x000001e8
        /*0188*/ 	.short	0x0100
        /*018a*/ 	.byte	0x08
	.zero		1


	//   ....[12]....
        /*018c*/ 	.word	0x00000330
        /*0190*/ 	.word	0x000000ff
        /*0194*/ 	.word	0x00000030
        /*0198*/ 	.short	0x0100
        /*019a*/ 	.byte	0x08
	.zero		1


	//   ....[13]....
        /*019c*/ 	.word	0x00000340
        /*01a0*/ 	.word	0x000000ff
        /*01a4*/ 	.word	0x000001f0
        /*01a8*/ 	.short	0x0100
        /*01aa*/ 	.byte	0x08
	.zero		1


	//   ....[14]....
        /*01ac*/ 	.word	0x00000350
        /*01b0*/ 	.word	0x000000ff
        /*01b4*/ 	.word	0x00000038
        /*01b8*/ 	.short	0x0100
        /*01ba*/ 	.byte	0x08
	.zero		1


	//   ....[15]....
        /*01bc*/ 	.word	0x00000360
        /*01c0*/ 	.word	0x000000ff
        /*01c4*/ 	.word	0x000001f8
        /*01c8*/ 	.short	0x0100
        /*01ca*/ 	.byte	0x08
	.zero		1


	//   ....[16]....
        /*01cc*/ 	.word	0x00000370
        /*01d0*/ 	.word	0x000000ff
        /*01d4*/ 	.word	0x00000040
        /*01d8*/ 	.short	0x0100
        /*01da*/ 	.byte	0x08
	.zero		1


	//   ....[17]....
        /*01dc*/ 	.word	0x00000380
        /*01e0*/ 	.word	0x000000ff
        /*01e4*/ 	.word	0x00000200
        /*01e8*/ 	.short	0x0100
        /*01ea*/ 	.byte	0x08
	.zero		1


	//   ....[18]....
        /*01ec*/ 	.word	0x00000390
        /*01f0*/ 	.word	0x000000ff
        /*01f4*/ 	.word	0x00000048
        /*01f8*/ 	.short	0x0100
        /*01fa*/ 	.byte	0x08
	.zero		1


	//   ....[19]....
        /*01fc*/ 	.word	0x000003a0
        /*0200*/ 	.word	0x000000ff
        /*0204*/ 	.word	0x00000208
        /*0208*/ 	.short	0x0100
        /*020a*/ 	.byte	0x08
	.zero		1


	//   ....[20]....
        /*020c*/ 	.word	0x000003b0
        /*0210*/ 	.word	0x000000ff
        /*0214*/ 	.word	0x00000050
        /*0218*/ 	.short	0x0100
        /*021a*/ 	.byte	0x08
	.zero		1


	//   ....[21]....
        /*021c*/ 	.word	0x000003c0
        /*0220*/ 	.word	0x000000ff
        /*0224*/ 	.word	0x00000210
        /*0228*/ 	.short	0x0100
        /*022a*/ 	.byte	0x08
	.zero		1


	//   ....[22]....
        /*022c*/ 	.word	0x000003d0
        /*0230*/ 	.word	0x000000ff
        /*0234*/ 	.word	0x00000058
        /*0238*/ 	.short	0x0100
        /*023a*/ 	.byte	0x08
	.zero		1


	//   ....[23]....
        /*023c*/ 	.word	0x000003e0
        /*0240*/ 	.word	0x000000ff
        /*0244*/ 	.word	0x00000218
        /*0248*/ 	.short	0x0100
        /*024a*/ 	.byte	0x08
	.zero		1


	//   ....[24]....
        /*024c*/ 	.word	0x000003f0
        /*0250*/ 	.word	0x000000ff
        /*0254*/ 	.word	0x00000060
        /*0258*/ 	.short	0x0100
        /*025a*/ 	.byte	0x08
	.zero		1


	//   ....[25]....
        /*025c*/ 	.word	0x00000400
        /*0260*/ 	.word	0x000000ff
        /*0264*/ 	.word	0x00000220
        /*0268*/ 	.short	0x0100
        /*026a*/ 	.byte	0x08
	.zero		1


	//   ....[26]....
        /*026c*/ 	.word	0x00000410
        /*0270*/ 	.word	0x000000ff
        /*0274*/ 	.word	0x00000068
        /*0278*/ 	.short	0x0100
        /*027a*/ 	.byte	0x08
	.zero		1


	//   ....[27]....
        /*027c*/ 	.word	0x00000420
        /*0280*/ 	.word	0x000000ff
        /*0284*/ 	.word	0x00000228
        /*0288*/ 	.short	0x0100
        /*028a*/ 	.byte	0x08
	.zero		1


	//   ....[28]....
        /*028c*/ 	.word	0x00000430
        /*0290*/ 	.word	0x000000ff
        /*0294*/ 	.word	0x00000070
        /*0298*/ 	.short	0x0100
        /*029a*/ 	.byte	0x08
	.zero		1


	//   ....[29]....
        /*029c*/ 	.word	0x00000440
        /*02a0*/ 	.word	0x000000ff
        /*02a4*/ 	.word	0x00000230
        /*02a8*/ 	.short	0x0100
        /*02aa*/ 	.byte	0x08
	.zero		1


	//   ....[30]....
        /*02ac*/ 	.word	0x00000450
        /*02b0*/ 	.word	0x000000ff
        /*02b4*/ 	.word	0x00000078
        /*02b8*/ 	.short	0x0100
        /*02ba*/ 	.byte	0x08
	.zero		1


	//   ....[31]....
        /*02bc*/ 	.word	0x00000460
        /*02c0*/ 	.word	0x000000ff
        /*02c4*/ 	.word	0x00000238
        /*02c8*/ 	.short	0x0100
        /*02ca*/ 	.byte	0x08
	.zero		1


	//   ....[32]....
        /*02cc*/ 	.word	0x00000470
        /*02d0*/ 	.word	0x000000ff
        /*02d4*/ 	.word	0x00000080
        /*02d8*/ 	.short	0x0100
        /*02da*/ 	.byte	0x08
	.zero		1


	//   ....[33]....
        /*02dc*/ 	.word	0x00000480
        /*02e0*/ 	.word	0x000000ff
        /*02e4*/ 	.word	0x00000240
        /*02e8*/ 	.short	0x0100
        /*02ea*/ 	.byte	0x08
	.zero		1


	//   ....[34]....
        /*02ec*/ 	.word	0x00000490
        /*02f0*/ 	.word	0x000000ff
        /*02f4*/ 	.word	0x00000088
        /*02f8*/ 	.short	0x0100
        /*02fa*/ 	.byte	0x08
	.zero		1


	//   ....[35]....
        /*02fc*/ 	.word	0x000004a0
        /*0300*/ 	.word	0x000000ff
        /*0304*/ 	.word	0x00000248
        /*0308*/ 	.short	0x0100
        /*030a*/ 	.byte	0x08
	.zero		1


	//   ....[36]....
        /*030c*/ 	.word	0x000004b0
        /*0310*/ 	.word	0x000000ff
        /*0314*/ 	.word	0x00000090
        /*0318*/ 	.short	0x0100
        /*031a*/ 	.byte	0x08
	.zero		1


	//   ....[37]....
        /*031c*/ 	.word	0x000004c0
        /*0320*/ 	.word	0x000000ff
        /*0324*/ 	.word	0x00000250
        /*0328*/ 	.short	0x0100
        /*032a*/ 	.byte	0x08
	.zero		1


	//   ....[38]....
        /*032c*/ 	.word	0x000004d0
        /*0330*/ 	.word	0x000000ff
        /*0334*/ 	.word	0x00000098
        /*0338*/ 	.short	0x0100
        /*033a*/ 	.byte	0x08
	.zero		1


	//   ....[39]....
        /*033c*/ 	.word	0x000004e0
        /*0340*/ 	.word	0x000000ff
        /*0344*/ 	.word	0x00000258
        /*0348*/ 	.short	0x0100
        /*034a*/ 	.byte	0x08
	.zero		1


	//   ....[40]....
        /*034c*/ 	.word	0x000004f0
        /*0350*/ 	.word	0x000000ff
        /*0354*/ 	.word	0x000000a0
        /*0358*/ 	.short	0x0100
        /*035a*/ 	.byte	0x08
	.zero		1


	//   ....[41]....
        /*035c*/ 	.word	0x00000500
        /*0360*/ 	.word	0x000000ff
        /*0364*/ 	.word	0x00000260
        /*0368*/ 	.short	0x0100
        /*036a*/ 	.byte	0x08
	.zero		1


	//   ....[42]....
        /*036c*/ 	.word	0x00000510
        /*0370*/ 	.word	0x000000ff
        /*0374*/ 	.word	0x000000a8
        /*0378*/ 	.short	0x0100
        /*037a*/ 	.byte	0x08
	.zero		1


	//   ....[43]....
        /*037c*/ 	.word	0x00000520
        /*0380*/ 	.word	0x000000ff
        /*0384*/ 	.word	0x00000268
        /*0388*/ 	.short	0x0100
        /*038a*/ 	.byte	0x08
	.zero		1


	//   ....[44]....
        /*038c*/ 	.word	0x00000530
        /*0390*/ 	.word	0x000000ff
        /*0394*/ 	.word	0x000000b0
        /*0398*/ 	.short	0x0100
        /*039a*/ 	.byte	0x08
	.zero		1


	//   ....[45]....
        /*039c*/ 	.word	0x00000540
        /*03a0*/ 	.word	0x000000ff
        /*03a4*/ 	.word	0x00000270
        /*03a8*/ 	.short	0x0100
        /*03aa*/ 	.byte	0x08
	.zero		1


	//   ....[46]....
        /*03ac*/ 	.word	0x00000550
        /*03b0*/ 	.word	0x000000ff
        /*03b4*/ 	.word	0x000000b8
        /*03b8*/ 	.short	0x0100
        /*03ba*/ 	.byte	0x08
	.zero		1


	//   ....[47]....
        /*03bc*/ 	.word	0x00000560
        /*03c0*/ 	.word	0x000000ff
        /*03c4*/ 	.word	0x00000278
        /*03c8*/ 	.short	0x0100
        /*03ca*/ 	.byte	0x08
	.zero		1


	//   ....[48]....
        /*03cc*/ 	.word	0x00000570
        /*03d0*/ 	.word	0x000000ff
        /*03d4*/ 	.word	0x000000c0
        /*03d8*/ 	.short	0x0100
        /*03da*/ 	.byte	0x08
	.zero		1


	//   ....[49]....
        /*03dc*/ 	.word	0x00000580
        /*03e0*/ 	.word	0x000000ff
        /*03e4*/ 	.word	0x00000280
        /*03e8*/ 	.short	0x0100
        /*03ea*/ 	.byte	0x08
	.zero		1


	//   ....[50]....
        /*03ec*/ 	.word	0x00000590
        /*03f0*/ 	.word	0x000000ff
        /*03f4*/ 	.word	0x000000c8
        /*03f8*/ 	.short	0x0100
        /*03fa*/ 	.byte	0x08
	.zero		1


	//   ....[51]....
        /*03fc*/ 	.word	0x000005a0
        /*0400*/ 	.word	0x000000ff
        /*0404*/ 	.word	0x00000288
        /*0408*/ 	.short	0x0100
        /*040a*/ 	.byte	0x08
	.zero		1


	//   ....[52]....
        /*040c*/ 	.word	0x000005b0
        /*0410*/ 	.word	0x000000ff
        /*0414*/ 	.word	0x000000d0
        /*0418*/ 	.short	0x0100
        /*041a*/ 	.byte	0x08
	.zero		1


	//   ....[53]....
        /*041c*/ 	.word	0x000005c0
        /*0420*/ 	.word	0x000000ff
        /*0424*/ 	.word	0x00000290
        /*0428*/ 	.short	0x0100
        /*042a*/ 	.byte	0x08
	.zero		1


	//   ....[54]....
        /*042c*/ 	.word	0x000005d0
        /*0430*/ 	.word	0x000000ff
        /*0434*/ 	.word	0x000000d8
        /*0438*/ 	.short	0x0100
        /*043a*/ 	.byte	0x08
	.zero		1


	//   ....[55]....
        /*043c*/ 	.word	0x000005e0
        /*0440*/ 	.word	0x000000ff
        /*0444*/ 	.word	0x00000298
        /*0448*/ 	.short	0x0100
        /*044a*/ 	.byte	0x08
	.zero		1


	//   ....[56]....
        /*044c*/ 	.word	0x000005f0
        /*0450*/ 	.word	0x000000ff
        /*0454*/ 	.word	0x000000e0
        /*0458*/ 	.short	0x0100
        /*045a*/ 	.byte	0x08
	.zero		1


	//   ....[57]....
        /*045c*/ 	.word	0x00000600
        /*0460*/ 	.word	0x000000ff
        /*0464*/ 	.word	0x000002a0
        /*0468*/ 	.short	0x0100
        /*046a*/ 	.byte	0x08
	.zero		1


	//   ....[58]....
        /*046c*/ 	.word	0x00000610
        /*0470*/ 	.word	0x000000ff
        /*0474*/ 	.word	0x000000e8
        /*0478*/ 	.short	0x0100
        /*047a*/ 	.byte	0x08
	.zero		1


	//   ....[59]....
        /*047c*/ 	.word	0x00000620
        /*0480*/ 	.word	0x000000ff
        /*0484*/ 	.word	0x000002a8
        /*0488*/ 	.short	0x0100
        /*048a*/ 	.byte	0x08
	.zero		1


	//   ....[60]....
        /*048c*/ 	.word	0x00000630
        /*0490*/ 	.word	0x000000ff
        /*0494*/ 	.word	0x000000f0
        /*0498*/ 	.short	0x0100
        /*049a*/ 	.byte	0x08
	.zero		1


	//   ....[61]....
        /*049c*/ 	.word	0x00000640
        /*04a0*/ 	.word	0x000000ff
        /*04a4*/ 	.word	0x000002b0
        /*04a8*/ 	.short	0x0100
        /*04aa*/ 	.byte	0x08
	.zero		1


	//   ....[62]....
        /*04ac*/ 	.word	0x00000650
        /*04b0*/ 	.word	0x000000ff
        /*04b4*/ 	.word	0x000000f8
        /*04b8*/ 	.short	0x0100
        /*04ba*/ 	.byte	0x08
	.zero		1


	//   ....[63]....
        /*04bc*/ 	.word	0x00000660
        /*04c0*/ 	.word	0x000000ff
        /*04c4*/ 	.word	0x000002b8
        /*04c8*/ 	.short	0x0100
        /*04ca*/ 	.byte	0x08
	.zero		1


	//   ....[64]....
        /*04cc*/ 	.word	0x00000670
        /*04d0*/ 	.word	0x000000ff
        /*04d4*/ 	.word	0x00000100
        /*04d8*/ 	.short	0x0100
        /*04da*/ 	.byte	0x08
	.zero		1


	//   ....[65]....
        /*04dc*/ 	.word	0x00000680
        /*04e0*/ 	.word	0x000000ff
        /*04e4*/ 	.word	0x000002c0
        /*04e8*/ 	.short	0x0100
        /*04ea*/ 	.byte	0x08
	.zero		1


	//   ....[66]....
        /*04ec*/ 	.word	0x00000690
        /*04f0*/ 	.word	0x000000ff
        /*04f4*/ 	.word	0x00000108
        /*04f8*/ 	.short	0x0100
        /*04fa*/ 	.byte	0x08
	.zero		1


	//   ....[67]....
        /*04fc*/ 	.word	0x000006a0
        /*0500*/ 	.word	0x000000ff
        /*0504*/ 	.word	0x000002c8
        /*0508*/ 	.short	0x0100
        /*050a*/ 	.byte	0x08
	.zero		1


	//   ....[68]....
        /*050c*/ 	.word	0x000006b0
        /*0510*/ 	.word	0x000000ff
        /*0514*/ 	.word	0x00000110
        /*0518*/ 	.short	0x0100
        /*051a*/ 	.byte	0x08
	.zero		1


	//   ....[69]....
        /*051c*/ 	.word	0x000006c0
        /*0520*/ 	.word	0x000000ff
        /*0524*/ 	.word	0x000002d0
        /*0528*/ 	.short	0x0100
        /*052a*/ 	.byte	0x08
	.zero		1


	//   ....[70]....
        /*052c*/ 	.word	0x000006d0
        /*0530*/ 	.word	0x000000ff
        /*0534*/ 	.word	0x00000118
        /*0538*/ 	.short	0x0100
        /*053a*/ 	.byte	0x08
	.zero		1


	//   ....[71]....
        /*053c*/ 	.word	0x000006e0
        /*0540*/ 	.word	0x000000ff
        /*0544*/ 	.word	0x000002d8
        /*0548*/ 	.short	0x0100
        /*054a*/ 	.byte	0x08
	.zero		1


	//   ....[72]....
        /*054c*/ 	.word	0x000006f0
        /*0550*/ 	.word	0x000000ff
        /*0554*/ 	.word	0x00000120
        /*0558*/ 	.short	0x0100
        /*055a*/ 	.byte	0x08
	.zero		1


	//   ....[73]....
        /*055c*/ 	.word	0x00000700
        /*0560*/ 	.word	0x000000ff
        /*0564*/ 	.word	0x000002e0
        /*0568*/ 	.short	0x0100
        /*056a*/ 	.byte	0x08
	.zero		1


	//   ....[74]....
        /*056c*/ 	.word	0x00000710
        /*0570*/ 	.word	0x000000ff
        /*0574*/ 	.word	0x00000128
        /*0578*/ 	.short	0x0100
        /*057a*/ 	.byte	0x08
	.zero		1


	//   ....[75]....
        /*057c*/ 	.word	0x00000720
        /*0580*/ 	.word	0x000000ff
        /*0584*/ 	.word	0x000002e8
        /*0588*/ 	.short	0x0100
        /*058a*/ 	.byte	0x08
	.zero		1


	//   ....[76]....
        /*058c*/ 	.word	0x00000730
        /*0590*/ 	.word	0x000000ff
        /*0594*/ 	.word	0x00000130
        /*0598*/ 	.short	0x0100
        /*059a*/ 	.byte	0x08
	.zero		1


	//   ....[77]....
        /*059c*/ 	.word	0x00000740
        /*05a0*/ 	.word	0x000000ff
        /*05a4*/ 	.word	0x000002f0
        /*05a8*/ 	.short	0x0100
        /*05aa*/ 	.byte	0x08
	.zero		1


	//   ....[78]....
        /*05ac*/ 	.word	0x00000750
        /*05b0*/ 	.word	0x000000ff
        /*05b4*/ 	.word	0x00000138
        /*05b8*/ 	.short	0x0100
        /*05ba*/ 	.byte	0x08
	.zero		1


	//   ....[79]....
        /*05bc*/ 	.word	0x00000760
        /*05c0*/ 	.word	0x000000ff
        /*05c4*/ 	.word	0x000002f8
        /*05c8*/ 	.short	0x0100
        /*05ca*/ 	.byte	0x08
	.zero		1


	//   ....[80]....
        /*05cc*/ 	.word	0x00000770
        /*05d0*/ 	.word	0x000000ff
        /*05d4*/ 	.word	0x00000140
        /*05d8*/ 	.short	0x0100
        /*05da*/ 	.byte	0x08
	.zero		1


	//   ....[81]....
        /*05dc*/ 	.word	0x00000780
        /*05e0*/ 	.word	0x000000ff
        /*05e4*/ 	.word	0x00000300
        /*05e8*/ 	.short	0x0100
        /*05ea*/ 	.byte	0x08
	.zero		1


	//   ....[82]....
        /*05ec*/ 	.word	0x00000790
        /*05f0*/ 	.word	0x000000ff
        /*05f4*/ 	.word	0x00000148
        /*05f8*/ 	.short	0x0100
        /*05fa*/ 	.byte	0x08
	.zero		1


	//   ....[83]....
        /*05fc*/ 	.word	0x000007a0
        /*0600*/ 	.word	0x000000ff
        /*0604*/ 	.word	0x00000308
        /*0608*/ 	.short	0x0100
        /*060a*/ 	.byte	0x08
	.zero		1


	//   ....[84]....
        /*060c*/ 	.word	0x000007b0
        /*0610*/ 	.word	0x000000ff
        /*0614*/ 	.word	0x00000150
        /*0618*/ 	.short	0x0100
        /*061a*/ 	.byte	0x08
	.zero		1


	//   ....[85]....
        /*061c*/ 	.word	0x000007c0
        /*0620*/ 	.word	0x000000ff
        /*0624*/ 	.word	0x00000310
        /*0628*/ 	.short	0x0100
        /*062a*/ 	.byte	0x08
	.zero		1


	//   ....[86]....
        /*062c*/ 	.word	0x000007d0
        /*0630*/ 	.word	0x000000ff
        /*0634*/ 	.word	0x00000158
        /*0638*/ 	.short	0x0100
        /*063a*/ 	.byte	0x08
	.zero		1


	//   ....[87]....
        /*063c*/ 	.word	0x000007e0
        /*0640*/ 	.word	0x000000ff
        /*0644*/ 	.word	0x00000318
        /*0648*/ 	.short	0x0100
        /*064a*/ 	.byte	0x08
	.zero		1


	//   ....[88]....
        /*064c*/ 	.word	0x000007f0
        /*0650*/ 	.word	0x000000ff
        /*0654*/ 	.word	0x00000160
        /*0658*/ 	.short	0x0100
        /*065a*/ 	.byte	0x08
	.zero		1


	//   ....[89]....
        /*065c*/ 	.word	0x00000800
        /*0660*/ 	.word	0x000000ff
        /*0664*/ 	.word	0x00000320
        /*0668*/ 	.short	0x0100
        /*066a*/ 	.byte	0x08
	.zero		1


	//   ....[90]....
        /*066c*/ 	.word	0x00000810
        /*0670*/ 	.word	0x000000ff
        /*0674*/ 	.word	0x00000168
        /*0678*/ 	.short	0x0100
        /*067a*/ 	.byte	0x08
	.zero		1


	//   ....[91]....
        /*067c*/ 	.word	0x00000820
        /*0680*/ 	.word	0x000000ff
        /*0684*/ 	.word	0x00000328
        /*0688*/ 	.short	0x0100
        /*068a*/ 	.byte	0x08
	.zero		1


	//   ....[92]....
        /*068c*/ 	.word	0x00000830
        /*0690*/ 	.word	0x000000ff
        /*0694*/ 	.word	0x00000170
        /*0698*/ 	.short	0x0100
        /*069a*/ 	.byte	0x08
	.zero		1


	//   ....[93]....
        /*069c*/ 	.word	0x00000840
        /*06a0*/ 	.word	0x000000ff
        /*06a4*/ 	.word	0x00000330
        /*06a8*/ 	.short	0x0100
        /*06aa*/ 	.byte	0x08
	.zero		1


	//   ....[94]....
        /*06ac*/ 	.word	0x00000850
        /*06b0*/ 	.word	0x000000ff
        /*06b4*/ 	.word	0x00000178
        /*06b8*/ 	.short	0x0100
        /*06ba*/ 	.byte	0x08
	.zero		1


	//   ....[95]....
        /*06bc*/ 	.word	0x00000860
        /*06c0*/ 	.word	0x000000ff
        /*06c4*/ 	.word	0x00000338
        /*06c8*/ 	.short	0x0100
        /*06ca*/ 	.byte	0x08
	.zero		1


	//   ....[96]....
        /*06cc*/ 	.word	0x00000870
        /*06d0*/ 	.word	0x000000ff
        /*06d4*/ 	.word	0x00000180
        /*06d8*/ 	.short	0x0100
        /*06da*/ 	.byte	0x08
	.zero		1


	//   ....[97]....
        /*06dc*/ 	.word	0x00000880
        /*06e0*/ 	.word	0x000000ff
        /*06e4*/ 	.word	0x00000340
        /*06e8*/ 	.short	0x0100
        /*06ea*/ 	.byte	0x08
	.zero		1


	//   ....[98]....
        /*06ec*/ 	.word	0x00000890
        /*06f0*/ 	.word	0x000000ff
        /*06f4*/ 	.word	0x00000188
        /*06f8*/ 	.short	0x0100
        /*06fa*/ 	.byte	0x08
	.zero		1


	//   ....[99]....
        /*06fc*/ 	.word	0x000008a0
        /*0700*/ 	.word	0x000000ff
        /*0704*/ 	.word	0x00000348
        /*0708*/ 	.short	0x0100
        /*070a*/ 	.byte	0x08
	.zero		1


	//   ....[100]....
        /*070c*/ 	.word	0x000008b0
        /*0710*/ 	.word	0x000000ff
        /*0714*/ 	.word	0x00000190
        /*0718*/ 	.short	0x0100
        /*071a*/ 	.byte	0x08
	.zero		1


	//   ....[101]....
        /*071c*/ 	.word	0x000008c0
        /*0720*/ 	.word	0x000000ff
        /*0724*/ 	.word	0x00000350
        /*0728*/ 	.short	0x0100
        /*072a*/ 	.byte	0x08
	.zero		1


	//   ....[102]....
        /*072c*/ 	.word	0x000008d0
        /*0730*/ 	.word	0x000000ff
        /*0734*/ 	.word	0x00000198
        /*0738*/ 	.short	0x0100
        /*073a*/ 	.byte	0x08
	.zero		1


	//   ....[103]....
        /*073c*/ 	.word	0x000008e0
        /*0740*/ 	.word	0x000000ff
        /*0744*/ 	.word	0x00000358
        /*0748*/ 	.short	0x0100
        /*074a*/ 	.byte	0x08
	.zero		1


	//   ....[104]....
        /*074c*/ 	.word	0x000008f0
        /*0750*/ 	.word	0x000000ff
        /*0754*/ 	.word	0x000001a0
        /*0758*/ 	.short	0x0100
        /*075a*/ 	.byte	0x08
	.zero		1


	//   ....[105]....
        /*075c*/ 	.word	0x00000900
        /*0760*/ 	.word	0x000000ff
        /*0764*/ 	.word	0x00000360
        /*0768*/ 	.short	0x0100
        /*076a*/ 	.byte	0x08
	.zero		1


	//   ....[106]....
        /*076c*/ 	.word	0x00000910
        /*0770*/ 	.word	0x000000ff
        /*0774*/ 	.word	0x000001a8
        /*0778*/ 	.short	0x0100
        /*077a*/ 	.byte	0x08
	.zero		1


	//   ....[107]....
        /*077c*/ 	.word	0x00000920
        /*0780*/ 	.word	0x000000ff
        /*0784*/ 	.word	0x00000368
        /*0788*/ 	.short	0x0100
        /*078a*/ 	.byte	0x08
	.zero		1


	//   ....[108]....
        /*078c*/ 	.word	0x00000930
        /*0790*/ 	.word	0x000000ff
        /*0794*/ 	.word	0x000001b0
        /*0798*/ 	.short	0x0100
        /*079a*/ 	.byte	0x08
	.zero		1


	//   ....[109]....
        /*079c*/ 	.word	0x00000940
        /*07a0*/ 	.word	0x000000ff
        /*07a4*/ 	.word	0x00000370
        /*07a8*/ 	.short	0x0100
        /*07aa*/ 	.byte	0x08
	.zero		1


	//   ....[110]....
        /*07ac*/ 	.word	0x00000950
        /*07b0*/ 	.word	0x000000ff
        /*07b4*/ 	.word	0x000001b8
        /*07b8*/ 	.short	0x0100
        /*07ba*/ 	.byte	0x08
	.zero		1


	//   ....[111]....
        /*07bc*/ 	.word	0x00000960
        /*07c0*/ 	.word	0x000000ff
        /*07c4*/ 	.word	0x00000378
        /*07c8*/ 	.short	0x0100
        /*07ca*/ 	.byte	0x08
	.zero		1


	//   ....[112]....
        /*07cc*/ 	.word	0x00000e80
        /*07d0*/ 	.word	0x000000ff
        /*07d4*/ 	.word	0x000003b0
        /*07d8*/ 	.short	0x0100
        /*07da*/ 	.byte	0x08
	.zero		1


	//   ....[113]....
        /*07dc*/ 	.word	0x00000f00
        /*07e0*/ 	.word	0x000000ff
        /*07e4*/ 	.word	0x000003b8
        /*07e8*/ 	.short	0x0100
        /*07ea*/ 	.byte	0x08
	.zero		1


	//   ....[114]....
        /*07ec*/ 	.word	0x00000f20
        /*07f0*/ 	.word	0x000000ff
        /*07f4*/ 	.word	0x00000390
        /*07f8*/ 	.short	0x0100
        /*07fa*/ 	.byte	0x09
	.zero		1


	//   ....[115]....
        /*07fc*/ 	.word	0x00000f30
        /*0800*/ 	.word	0x000000ff
        /*0804*/ 	.word	0x00000398
        /*0808*/ 	.short	0x0100
        /*080a*/ 	.byte	0x09
	.zero		1


	//   ....[116]....
        /*080c*/ 	.word	0x00000f40
        /*0810*/ 	.word	0x000000ff
        /*0814*/ 	.word	0x000003a0
        /*0818*/ 	.short	0x0100
        /*081a*/ 	.byte	0x09
	.zero		1


	//   ....[117]....
        /*081c*/ 	.word	0x00000f50
        /*0820*/ 	.word	0x000000ff
        /*0824*/ 	.word	0x000003a8
        /*0828*/ 	.short	0x0100
        /*082a*/ 	.byte	0x09
	.zero		1


	//   ....[118]....
        /*082c*/ 	.word	0x00001e40
        /*0830*/ 	.word	0x000000ff
        /*0834*/ 	.word	0xfffffff8
        /*0838*/ 	.short	0x010a
        /*083a*/ 	.byte	0x2b
	.zero		1


	//   ....[119]....
        /*083c*/ 	.word	0x00002000
        /*0840*/ 	.word	0x00000003
        /*0844*/ 	.word	0x00000000
        /*0848*/ 	.short	0x010a
        /*084a*/ 	.byte	0x3f
	.zero		1


	//   ....[120]....
        /*084c*/ 	.word	0x00002040
        /*0850*/ 	.word	0x00000003
        /*0854*/ 	.word	0x00000000
        /*0858*/ 	.short	0x010a
        /*085a*/ 	.byte	0x3f
	.zero		1


	//   ....[121]....
        /*085c*/ 	.word	0x000021d0
        /*0860*/ 	.word	0x000000ff
        /*0864*/ 	.word	0x00000000
        /*0868*/ 	.short	0x010a
        /*086a*/ 	.byte	0x04
	.zero		1


	//   ....[122]....
        /*086c*/ 	.word	0x00002210
        /*0870*/ 	.word	0x000000ff
        /*0874*/ 	.word	0x00000000
        /*0878*/ 	.short	0x010a
        /*087a*/ 	.byte	0x04
	.zero		1


	//   ....[123]....
        /*087c*/ 	.word	0x00002300
        /*0880*/ 	.word	0x00000005
        /*0884*/ 	.word	0x00000000
        /*0888*/ 	.short	0x0101
        /*088a*/ 	.byte	0x3f
	.zero		1


	//   ....[124]....
        /*088c*/ 	.word	0x00002410
        /*0890*/ 	.word	0x00000003
        /*0894*/ 	.word	0x00000000
        /*0898*/ 	.short	0x0101
        /*089a*/ 	.byte	0x2f
	.zero		1


	//   ....[125]....
        /*089c*/ 	.word	0x00002510
        /*08a0*/ 	.word	0x00000003
        /*08a4*/ 	.word	0x00000000
        /*08a8*/ 	.short	0x0101
        /*08aa*/ 	.byte	0x3f
	.zero		1


	//   ....[126]....
        /*08ac*/ 	.word	0x00002590
        /*08b0*/ 	.word	0x000000ff
        /*08b4*/ 	.word	0x00000008
        /*08b8*/ 	.short	0x010a
        /*08ba*/ 	.byte	0x2b
	.zero		1


	//   ....[127]....
        /*08bc*/ 	.word	0x000043b0
        /*08c0*/ 	.word	0x00000000
        /*08c4*/ 	.word	0x00000000
        /*08c8*/ 	.short	0x0101
        /*08ca*/ 	.byte	0x2f
	.zero		1


	//   ....[128]....
        /*08cc*/ 	.word	0x00004cf0
        /*08d0*/ 	.word	0x0000000f
        /*08d4*/ 	.word	0x000001c0
        /*08d8*/ 	.short	0x010a
        /*08da*/ 	.byte	0x3f
	.zero		1


	//   ....[129]....
        /*08dc*/ 	.word	0x000050d0
        /*08e0*/ 	.word	0x00000004
        /*08e4*/ 	.word	0x000003b8
        /*08e8*/ 	.short	0x0101
        /*08ea*/ 	.byte	0x3f
	.zero		1


	//   ....[130]....
        /*08ec*/ 	.word	0x00005800
        /*08f0*/ 	.word	0x00000007
        /*08f4*/ 	.word	0x00000000
        /*08f8*/ 	.short	0x010a
        /*08fa*/ 	.byte	0x3f
	.zero		1


	//   ....[131]....
        /*08fc*/ 	.word	0x00005880
        /*0900*/ 	.word	0x00000006
        /*0904*/ 	.word	0x00000000
        /*0908*/ 	.short	0x010a
        /*090a*/ 	.byte	0x3f
	.zero		1


	//   ....[132]....
        /*090c*/ 	.word	0x00005910
        /*0910*/ 	.word	0x00000007
        /*0914*/ 	.word	0x00000000
        /*0918*/ 	.short	0x010a
        /*091a*/ 	.byte	0x3f
	.zero		1


	//   ....[133]....
        /*091c*/ 	.word	0x000059a0
        /*0920*/ 	.word	0x00000006
        /*0924*/ 	.word	0x00000000
        /*0928*/ 	.short	0x010a
        /*092a*/ 	.byte	0x3f
	.zero		1


	//   ....[134]....
        /*092c*/ 	.word	0x00005a30
        /*0930*/ 	.word	0x00000007
        /*0934*/ 	.word	0x00000000
        /*0938*/ 	.short	0x010a
        /*093a*/ 	.byte	0x3f
	.zero		1


	//   ....[135]....
        /*093c*/ 	.word	0x00005ac0
        /*0940*/ 	.word	0x00000006
        /*0944*/ 	.word	0x00000000
        /*0948*/ 	.short	0x010a
        /*094a*/ 	.byte	0x3f
	.zero		1


	//   ....[136]....
        /*094c*/ 	.word	0x00005b50
        /*0950*/ 	.word	0x00000007
        /*0954*/ 	.word	0x00000000
        /*0958*/ 	.short	0x010a
        /*095a*/ 	.byte	0x3f
	.zero		1


	//   ....[137]....
        /*095c*/ 	.word	0x00005be0
        /*0960*/ 	.word	0x00000006
        /*0964*/ 	.word	0x00000000
        /*0968*/ 	.short	0x010a
        /*096a*/ 	.byte	0x3f
	.zero		1


	//   ....[138]....
        /*096c*/ 	.word	0x00005c70
        /*0970*/ 	.word	0x00000007
        /*0974*/ 	.word	0x00000000
        /*0978*/ 	.short	0x010a
        /*097a*/ 	.byte	0x3f
	.zero		1


	//   ....[139]....
        /*097c*/ 	.word	0x00005d00
        /*0980*/ 	.word	0x00000006
        /*0984*/ 	.word	0x00000000
        /*0988*/ 	.short	0x010a
        /*098a*/ 	.byte	0x3f
	.zero		1


	//   ....[140]....
        /*098c*/ 	.word	0x00005d90
        /*0990*/ 	.word	0x00000007
        /*0994*/ 	.word	0x00000000
        /*0998*/ 	.short	0x010a
        /*099a*/ 	.byte	0x3f
	.zero		1


	//   ....[141]....
        /*099c*/ 	.word	0x00005e20
        /*09a0*/ 	.word	0x00000006
        /*09a4*/ 	.word	0x00000000
        /*09a8*/ 	.short	0x010a
        /*09aa*/ 	.byte	0x3f
	.zero		1


	//   ....[142]....
        /*09ac*/ 	.word	0x00005eb0
        /*09b0*/ 	.word	0x00000007
        /*09b4*/ 	.word	0x00000000
        /*09b8*/ 	.short	0x010a
        /*09ba*/ 	.byte	0x3f
	.zero		1


	//   ....[143]....
        /*09bc*/ 	.word	0x00005f40
        /*09c0*/ 	.word	0x00000006
        /*09c4*/ 	.word	0x00000000
        /*09c8*/ 	.short	0x010a
        /*09ca*/ 	.byte	0x3f
	.zero		1


	//   ....[144]....
        /*09cc*/ 	.word	0x00005fd0
        /*09d0*/ 	.word	0x00000007
        /*09d4*/ 	.word	0x00000000
        /*09d8*/ 	.short	0x010a
        /*09da*/ 	.byte	0x3f
	.zero		1


	//   ....[145]....
        /*09dc*/ 	.word	0x00006060
        /*09e0*/ 	.word	0x00000006
        /*09e4*/ 	.word	0x00000000
        /*09e8*/ 	.short	0x010a
        /*09ea*/ 	.byte	0x3f
	.zero		1


	//   ....[146]....
        /*09ec*/ 	.word	0x000060f0
        /*09f0*/ 	.word	0x00000007
        /*09f4*/ 	.word	0x00000000
        /*09f8*/ 	.short	0x010a
        /*09fa*/ 	.byte	0x3f
	.zero		1


	//   ....[147]....
        /*09fc*/ 	.word	0x00006180
        /*0a00*/ 	.word	0x00000006
        /*0a04*/ 	.word	0x00000000
        /*0a08*/ 	.short	0x010a
        /*0a0a*/ 	.byte	0x3f
	.zero		1


	//   ....[148]....
        /*0a0c*/ 	.word	0x00006210
        /*0a10*/ 	.word	0x00000007
        /*0a14*/ 	.word	0x00000000
        /*0a18*/ 	.short	0x010a
        /*0a1a*/ 	.byte	0x3f
	.zero		1


	//   ....[149]....
        /*0a1c*/ 	.word	0x000062a0
        /*0a20*/ 	.word	0x00000006
        /*0a24*/ 	.word	0x00000000
        /*0a28*/ 	.short	0x010a
        /*0a2a*/ 	.byte	0x3f
	.zero		1


	//   ....[150]....
        /*0a2c*/ 	.word	0x00006330
        /*0a30*/ 	.word	0x00000007
        /*0a34*/ 	.word	0x00000000
        /*0a38*/ 	.short	0x010a
        /*0a3a*/ 	.byte	0x3f
	.zero		1


	//   ....[151]....
        /*0a3c*/ 	.word	0x000063c0
        /*0a40*/ 	.word	0x00000006
        /*0a44*/ 	.word	0x00000000
        /*0a48*/ 	.short	0x010a
        /*0a4a*/ 	.byte	0x3f
	.zero		1


	//   ....[152]....
        /*0a4c*/ 	.word	0x00006450
        /*0a50*/ 	.word	0x00000007
        /*0a54*/ 	.word	0x00000000
        /*0a58*/ 	.short	0x010a
        /*0a5a*/ 	.byte	0x3f
	.zero		1


	//   ....[153]....
        /*0a5c*/ 	.word	0x000064e0
        /*0a60*/ 	.word	0x00000006
        /*0a64*/ 	.word	0x00000000
        /*0a68*/ 	.short	0x010a
        /*0a6a*/ 	.byte	0x3f
	.zero		1


	//   ....[154]....
        /*0a6c*/ 	.word	0x00006570
        /*0a70*/ 	.word	0x00000007
        /*0a74*/ 	.word	0x00000000
        /*0a78*/ 	.short	0x010a
        /*0a7a*/ 	.byte	0x3f
	.zero		1


	//   ....[155]....
        /*0a7c*/ 	.word	0x00006600
        /*0a80*/ 	.word	0x00000006
        /*0a84*/ 	.word	0x00000000
        /*0a88*/ 	.short	0x010a
        /*0a8a*/ 	.byte	0x3f
	.zero		1


	//   ....[156]....
        /*0a8c*/ 	.word	0x00006690
        /*0a90*/ 	.word	0x00000007
        /*0a94*/ 	.word	0x00000000
        /*0a98*/ 	.short	0x010a
        /*0a9a*/ 	.byte	0x3f
	.zero		1


	//   ....[157]....
        /*0a9c*/ 	.word	0x00006720
        /*0aa0*/ 	.word	0x00000006
        /*0aa4*/ 	.word	0x00000000
        /*0aa8*/ 	.short	0x010a
        /*0aaa*/ 	.byte	0x3f
	.zero		1


	//   ....[158]....
        /*0aac*/ 	.word	0x000067b0
        /*0ab0*/ 	.word	0x00000007
        /*0ab4*/ 	.word	0x00000000
        /*0ab8*/ 	.short	0x010a
        /*0aba*/ 	.byte	0x3f
	.zero		1


	//   ....[159]....
        /*0abc*/ 	.word	0x00006840
        /*0ac0*/ 	.word	0x00000006
        /*0ac4*/ 	.word	0x00000000
        /*0ac8*/ 	.short	0x010a
        /*0aca*/ 	.byte	0x3f
	.zero		1


	//   ....[160]....
        /*0acc*/ 	.word	0x000068d0
        /*0ad0*/ 	.word	0x00000007
        /*0ad4*/ 	.word	0x00000000
        /*0ad8*/ 	.short	0x010a
        /*0ada*/ 	.byte	0x3f
	.zero		1


	//   ....[161]....
        /*0adc*/ 	.word	0x00006960
        /*0ae0*/ 	.word	0x00000006
        /*0ae4*/ 	.word	0x00000000
        /*0ae8*/ 	.short	0x010a
        /*0aea*/ 	.byte	0x3f
	.zero		1


	//   ....[162]....
        /*0aec*/ 	.word	0x000069f0
        /*0af0*/ 	.word	0x00000007
        /*0af4*/ 	.word	0x00000000
        /*0af8*/ 	.short	0x010a
        /*0afa*/ 	.byte	0x3f
	.zero		1


	//   ....[163]....
        /*0afc*/ 	.word	0x00006a80
        /*0b00*/ 	.word	0x00000006
        /*0b04*/ 	.word	0x00000000
        /*0b08*/ 	.short	0x010a
        /*0b0a*/ 	.byte	0x3f
	.zero		1


	//   ....[164]....
        /*0b0c*/ 	.word	0x00006b10
        /*0b10*/ 	.word	0x00000007
        /*0b14*/ 	.word	0x00000000
        /*0b18*/ 	.short	0x010a
        /*0b1a*/ 	.byte	0x3f
	.zero		1


	//   ....[165]....
        /*0b1c*/ 	.word	0x00006ba0
        /*0b20*/ 	.word	0x00000006
        /*0b24*/ 	.word	0x00000000
        /*0b28*/ 	.short	0x010a
        /*0b2a*/ 	.byte	0x3f
	.zero		1


	//   ....[166]....
        /*0b2c*/ 	.word	0x00006c30
        /*0b30*/ 	.word	0x00000007
        /*0b34*/ 	.word	0x00000000
        /*0b38*/ 	.short	0x010a
        /*0b3a*/ 	.byte	0x3f
	.zero		1


	//   ....[167]....
        /*0b3c*/ 	.word	0x00006cc0
        /*0b40*/ 	.word	0x00000006
        /*0b44*/ 	.word	0x00000000
        /*0b48*/ 	.short	0x010a
        /*0b4a*/ 	.byte	0x3f
	.zero		1


	//   ....[168]....
        /*0b4c*/ 	.word	0x00006d50
        /*0b50*/ 	.word	0x00000007
        /*0b54*/ 	.word	0x00000000
        /*0b58*/ 	.short	0x010a
        /*0b5a*/ 	.byte	0x3f
	.zero		1


	//   ....[169]....
        /*0b5c*/ 	.word	0x00006de0
        /*0b60*/ 	.word	0x00000006
        /*0b64*/ 	.word	0x00000000
        /*0b68*/ 	.short	0x010a
        /*0b6a*/ 	.byte	0x3f
	.zero		1


	//   ....[170]....
        /*0b6c*/ 	.word	0x00006e70
        /*0b70*/ 	.word	0x00000007
        /*0b74*/ 	.word	0x00000000
        /*0b78*/ 	.short	0x010a
        /*0b7a*/ 	.byte	0x3f
	.zero		1


	//   ....[171]....
        /*0b7c*/ 	.word	0x00006f00
        /*0b80*/ 	.word	0x00000006
        /*0b84*/ 	.word	0x00000000
        /*0b88*/ 	.short	0x010a
        /*0b8a*/ 	.byte	0x3f
	.zero		1


	//   ....[172]....
        /*0b8c*/ 	.word	0x00006f90
        /*0b90*/ 	.word	0x00000007
        /*0b94*/ 	.word	0x00000000
        /*0b98*/ 	.short	0x010a
        /*0b9a*/ 	.byte	0x3f
	.zero		1


	//   ....[173]....
        /*0b9c*/ 	.word	0x00007020
        /*0ba0*/ 	.word	0x00000006
        /*0ba4*/ 	.word	0x00000000
        /*0ba8*/ 	.short	0x010a
        /*0baa*/ 	.byte	0x3f
	.zero		1


	//   ....[174]....
        /*0bac*/ 	.word	0x000070b0
        /*0bb0*/ 	.word	0x00000007
        /*0bb4*/ 	.word	0x00000000
        /*0bb8*/ 	.short	0x010a
        /*0bba*/ 	.byte	0x3f
	.zero		1


	//   ....[175]....
        /*0bbc*/ 	.word	0x00007140
        /*0bc0*/ 	.word	0x00000006
        /*0bc4*/ 	.word	0x00000000
        /*0bc8*/ 	.short	0x010a
        /*0bca*/ 	.byte	0x3f
	.zero		1


	//   ....[176]....
        /*0bcc*/ 	.word	0x000071d0
        /*0bd0*/ 	.word	0x00000007
        /*0bd4*/ 	.word	0x00000000
        /*0bd8*/ 	.short	0x010a
        /*0bda*/ 	.byte	0x3f
	.zero		1


	//   ....[177]....
        /*0bdc*/ 	.word	0x00007260
        /*0be0*/ 	.word	0x00000006
        /*0be4*/ 	.word	0x00000000
        /*0be8*/ 	.short	0x010a
        /*0bea*/ 	.byte	0x3f
	.zero		1


	//   ....[178]....
        /*0bec*/ 	.word	0x000072f0
        /*0bf0*/ 	.word	0x00000007
        /*0bf4*/ 	.word	0x00000000
        /*0bf8*/ 	.short	0x010a
        /*0bfa*/ 	.byte	0x3f
	.zero		1


	//   ....[179]....
        /*0bfc*/ 	.word	0x00007380
        /*0c00*/ 	.word	0x00000006
        /*0c04*/ 	.word	0x00000000
        /*0c08*/ 	.short	0x010a
        /*0c0a*/ 	.byte	0x3f
	.zero		1


	//   ....[180]....
        /*0c0c*/ 	.word	0x00007410
        /*0c10*/ 	.word	0x00000007
        /*0c14*/ 	.word	0x00000000
        /*0c18*/ 	.short	0x010a
        /*0c1a*/ 	.byte	0x3f
	.zero		1


	//   ....[181]....
        /*0c1c*/ 	.word	0x000074a0
        /*0c20*/ 	.word	0x00000006
        /*0c24*/ 	.word	0x00000000
        /*0c28*/ 	.short	0x010a
        /*0c2a*/ 	.byte	0x3f
	.zero		1


	//   ....[182]....
        /*0c2c*/ 	.word	0x00007530
        /*0c30*/ 	.word	0x00000007
        /*0c34*/ 	.word	0x00000000
        /*0c38*/ 	.short	0x010a
        /*0c3a*/ 	.byte	0x3f
	.zero		1


	//   ....[183]....
        /*0c3c*/ 	.word	0x000075c0
        /*0c40*/ 	.word	0x00000006
        /*0c44*/ 	.word	0x00000000
        /*0c48*/ 	.short	0x010a
        /*0c4a*/ 	.byte	0x3f
	.zero		1


	//   ....[184]....
        /*0c4c*/ 	.word	0x00007650
        /*0c50*/ 	.word	0x00000007
        /*0c54*/ 	.word	0x00000000
        /*0c58*/ 	.short	0x010a
        /*0c5a*/ 	.byte	0x3f
	.zero		1


	//   ....[185]....
        /*0c5c*/ 	.word	0x000076e0
        /*0c60*/ 	.word	0x00000005
        /*0c64*/ 	.word	0x00000000
        /*0c68*/ 	.short	0x010a
        /*0c6a*/ 	.byte	0x3f
	.zero		1


	//   ....[186]....
        /*0c6c*/ 	.word	0x00007750
        /*0c70*/ 	.word	0x00000003
        /*0c74*/ 	.word	0xfffffff8
        /*0c78*/ 	.short	0x010a
        /*0c7a*/ 	.byte	0x3f
	.zero		1


	//   ....[187]....
        /*0c7c*/ 	.word	0x000077a0
        /*0c80*/ 	.word	0x00000003
        /*0c84*/ 	.word	0x00000000
        /*0c88*/ 	.short	0x010a
        /*0c8a*/ 	.byte	0x3f
	.zero		1


	//   ....[188]....
        /*0c8c*/ 	.word	0x00007800
        /*0c90*/ 	.word	0x00000005
        /*0c94*/ 	.word	0x00000000
        /*0c98*/ 	.short	0x010a
        /*0c9a*/ 	.byte	0x3f
	.zero		1


	//   ....[189]....
        /*0c9c*/ 	.word	0x00007860
        /*0ca0*/ 	.word	0x00000005
        /*0ca4*/ 	.word	0x00000008
        /*0ca8*/ 	.short	0x010a
        /*0caa*/ 	.byte	0x3f
	.zero		1


	//   ....[190]....
        /*0cac*/ 	.word	0x00007930
        /*0cb0*/ 	.word	0x0000000f
        /*0cb4*/ 	.word	0x000001c0
        /*0cb8*/ 	.short	0x010a
        /*0cba*/ 	.byte	0x3f
	.zero		1


	//   ....[191]....
        /*0cbc*/ 	.word	0x00007a00
        /*0cc0*/ 	.word	0x00000007
        /*0cc4*/ 	.word	0x00000000
        /*0cc8*/ 	.short	0x010a
        /*0cca*/ 	.byte	0x3f
	.zero		1


	//   ....[192]....
        /*0ccc*/ 	.word	0x00007a50
        /*0cd0*/ 	.word	0x00000006
        /*0cd4*/ 	.word	0x00000000
        /*0cd8*/ 	.short	0x010a
        /*0cda*/ 	.byte	0x3f
	.zero		1


	//   ....[193]....
        /*0cdc*/ 	.word	0x00007aa0
        /*0ce0*/ 	.word	0x00000007
        /*0ce4*/ 	.word	0x00000000
        /*0ce8*/ 	.short	0x010a
        /*0cea*/ 	.byte	0x3f
	.zero		1


	//   ....[194]....
        /*0cec*/ 	.word	0x00007af0
        /*0cf0*/ 	.word	0x00000006
        /*0cf4*/ 	.word	0x00000000
        /*0cf8*/ 	.short	0x010a
        /*0cfa*/ 	.byte	0x3f
	.zero		1


	//   ....[195]....
        /*0cfc*/ 	.word	0x00007b40
        /*0d00*/ 	.word	0x00000007
        /*0d04*/ 	.word	0x00000000
        /*0d08*/ 	.short	0x010a
        /*0d0a*/ 	.byte	0x3f
	.zero		1


	//   ....[196]....
        /*0d0c*/ 	.word	0x00007b90
        /*0d10*/ 	.word	0x00000006
        /*0d14*/ 	.word	0x00000000
        /*0d18*/ 	.short	0x010a
        /*0d1a*/ 	.byte	0x3f
	.zero		1


	//   ....[197]....
        /*0d1c*/ 	.word	0x00007be0
        /*0d20*/ 	.word	0x00000007
        /*0d24*/ 	.word	0x00000000
        /*0d28*/ 	.short	0x010a
        /*0d2a*/ 	.byte	0x3f
	.zero		1


	//   ....[198]....
        /*0d2c*/ 	.word	0x00007c30
        /*0d30*/ 	.word	0x00000006
        /*0d34*/ 	.word	0x00000000
        /*0d38*/ 	.short	0x010a
        /*0d3a*/ 	.byte	0x3f
	.zero		1


	//   ....[199]....
        /*0d3c*/ 	.word	0x00007c80
        /*0d40*/ 	.word	0x00000007
        /*0d44*/ 	.word	0x00000000
        /*0d48*/ 	.short	0x010a
        /*0d4a*/ 	.byte	0x3f
	.zero		1


	//   ....[200]....
        /*0d4c*/ 	.word	0x00007cd0
        /*0d50*/ 	.word	0x00000006
        /*0d54*/ 	.word	0x00000000
        /*0d58*/ 	.short	0x010a
        /*0d5a*/ 	.byte	0x3f
	.zero		1


	//   ....[201]....
        /*0d5c*/ 	.word	0x00007d20
        /*0d60*/ 	.word	0x00000007
        /*0d64*/ 	.word	0x00000000
        /*0d68*/ 	.short	0x010a
        /*0d6a*/ 	.byte	0x3f
	.zero		1


	//   ....[202]....
        /*0d6c*/ 	.word	0x00007d70
        /*0d70*/ 	.word	0x00000006
        /*0d74*/ 	.word	0x00000000
        /*0d78*/ 	.short	0x010a
        /*0d7a*/ 	.byte	0x3f
	.zero		1


	//   ....[203]....
        /*0d7c*/ 	.word	0x00007dc0
        /*0d80*/ 	.word	0x00000007
        /*0d84*/ 	.word	0x00000000
        /*0d88*/ 	.short	0x010a
        /*0d8a*/ 	.byte	0x3f
	.zero		1


	//   ....[204]....
        /*0d8c*/ 	.word	0x00007e10
        /*0d90*/ 	.word	0x00000006
        /*0d94*/ 	.word	0x00000000
        /*0d98*/ 	.short	0x010a
        /*0d9a*/ 	.byte	0x3f
	.zero		1


	//   ....[205]....
        /*0d9c*/ 	.word	0x00007e60
        /*0da0*/ 	.word	0x00000007
        /*0da4*/ 	.word	0x00000000
        /*0da8*/ 	.short	0x010a
        /*0daa*/ 	.byte	0x3f
	.zero		1


	//   ....[206]....
        /*0dac*/ 	.word	0x00007eb0
        /*0db0*/ 	.word	0x00000006
        /*0db4*/ 	.word	0x00000000
        /*0db8*/ 	.short	0x010a
        /*0dba*/ 	.byte	0x3f
	.zero		1


	//   ....[207]....
        /*0dbc*/ 	.word	0x00007f00
        /*0dc0*/ 	.word	0x00000007
        /*0dc4*/ 	.word	0x00000000
        /*0dc8*/ 	.short	0x010a
        /*0dca*/ 	.byte	0x3f
	.zero		1


	//   ....[208]....
        /*0dcc*/ 	.word	0x00007f50
        /*0dd0*/ 	.word	0x00000006
        /*0dd4*/ 	.word	0x00000000
        /*0dd8*/ 	.short	0x010a
        /*0dda*/ 	.byte	0x3f
	.zero		1


	//   ....[209]....
        /*0ddc*/ 	.word	0x00007fa0
        /*0de0*/ 	.word	0x00000007
        /*0de4*/ 	.word	0x00000000
        /*0de8*/ 	.short	0x010a
        /*0dea*/ 	.byte	0x3f
	.zero		1


	//   ....[210]....
        /*0dec*/ 	.word	0x00007ff0
        /*0df0*/ 	.word	0x00000006
        /*0df4*/ 	.word	0x00000000
        /*0df8*/ 	.short	0x010a
        /*0dfa*/ 	.byte	0x3f
	.zero		1


	//   ....[211]....
        /*0dfc*/ 	.word	0x00008040
        /*0e00*/ 	.word	0x00000007
        /*0e04*/ 	.word	0x00000000
        /*0e08*/ 	.short	0x010a
        /*0e0a*/ 	.byte	0x3f
	.zero		1


	//   ....[212]....
        /*0e0c*/ 	.word	0x00008090
        /*0e10*/ 	.word	0x00000006
        /*0e14*/ 	.word	0x00000000
        /*0e18*/ 	.short	0x010a
        /*0e1a*/ 	.byte	0x3f
	.zero		1


	//   ....[213]....
        /*0e1c*/ 	.word	0x000080e0
        /*0e20*/ 	.word	0x00000007
        /*0e24*/ 	.word	0x00000000
        /*0e28*/ 	.short	0x010a
        /*0e2a*/ 	.byte	0x3f
	.zero		1


	//   ....[214]....
        /*0e2c*/ 	.word	0x00008130
        /*0e30*/ 	.word	0x00000006
        /*0e34*/ 	.word	0x00000000
        /*0e38*/ 	.short	0x010a
        /*0e3a*/ 	.byte	0x3f
	.zero		1


	//   ....[215]....
        /*0e3c*/ 	.word	0x00008180
        /*0e40*/ 	.word	0x00000007
        /*0e44*/ 	.word	0x00000000
        /*0e48*/ 	.short	0x010a
        /*0e4a*/ 	.byte	0x3f
	.zero		1


	//   ....[216]....
        /*0e4c*/ 	.word	0x000081d0
        /*0e50*/ 	.word	0x00000006
        /*0e54*/ 	.word	0x00000000
        /*0e58*/ 	.short	0x010a
        /*0e5a*/ 	.byte	0x3f
	.zero		1


	//   ....[217]....
        /*0e5c*/ 	.word	0x00008220
        /*0e60*/ 	.word	0x00000007
        /*0e64*/ 	.word	0x00000000
        /*0e68*/ 	.short	0x010a
        /*0e6a*/ 	.byte	0x3f
	.zero		1


	//   ....[218]....
        /*0e6c*/ 	.word	0x00008270
        /*0e70*/ 	.word	0x00000006
        /*0e74*/ 	.word	0x00000000
        /*0e78*/ 	.short	0x010a
        /*0e7a*/ 	.byte	0x3f
	.zero		1


	//   ....[219]....
        /*0e7c*/ 	.word	0x000082c0
        /*0e80*/ 	.word	0x00000007
        /*0e84*/ 	.word	0x00000000
        /*0e88*/ 	.short	0x010a
        /*0e8a*/ 	.byte	0x3f
	.zero		1


	//   ....[220]....
        /*0e8c*/ 	.word	0x00008310
        /*0e90*/ 	.word	0x00000006
        /*0e94*/ 	.word	0x00000000
        /*0e98*/ 	.short	0x010a
        /*0e9a*/ 	.byte	0x3f
	.zero		1


	//   ....[221]....
        /*0e9c*/ 	.word	0x00008360
        /*0ea0*/ 	.word	0x00000007
        /*0ea4*/ 	.word	0x00000000
        /*0ea8*/ 	.short	0x010a
        /*0eaa*/ 	.byte	0x3f
	.zero		1


	//   ....[222]....
        /*0eac*/ 	.word	0x000083b0
        /*0eb0*/ 	.word	0x00000006
        /*0eb4*/ 	.word	0x00000000
        /*0eb8*/ 	.short	0x010a
        /*0eba*/ 	.byte	0x3f
	.zero		1


	//   ....[223]....
        /*0ebc*/ 	.word	0x00008400
        /*0ec0*/ 	.word	0x00000007
        /*0ec4*/ 	.word	0x00000000
        /*0ec8*/ 	.short	0x010a
        /*0eca*/ 	.byte	0x3f
	.zero		1


	//   ....[224]....
        /*0ecc*/ 	.word	0x00008450
        /*0ed0*/ 	.word	0x00000006
        /*0ed4*/ 	.word	0x00000000
        /*0ed8*/ 	.short	0x010a
        /*0eda*/ 	.byte	0x3f
	.zero		1


	//   ....[225]....
        /*0edc*/ 	.word	0x000084a0
        /*0ee0*/ 	.word	0x00000007
        /*0ee4*/ 	.word	0x00000000
        /*0ee8*/ 	.short	0x010a
        /*0eea*/ 	.byte	0x3f
	.zero		1


	//   ....[226]....
        /*0eec*/ 	.word	0x000084f0
        /*0ef0*/ 	.word	0x00000006
        /*0ef4*/ 	.word	0x00000000
        /*0ef8*/ 	.short	0x010a
        /*0efa*/ 	.byte	0x3f
	.zero		1


	//   ....[227]....
        /*0efc*/ 	.word	0x00008540
        /*0f00*/ 	.word	0x00000007
        /*0f04*/ 	.word	0x00000000
        /*0f08*/ 	.short	0x010a
        /*0f0a*/ 	.byte	0x3f
	.zero		1


	//   ....[228]....
        /*0f0c*/ 	.word	0x00008590
        /*0f10*/ 	.word	0x00000006
        /*0f14*/ 	.word	0x00000000
        /*0f18*/ 	.short	0x010a
        /*0f1a*/ 	.byte	0x3f
	.zero		1


	//   ....[229]....
        /*0f1c*/ 	.word	0x000085e0
        /*0f20*/ 	.word	0x00000007
        /*0f24*/ 	.word	0x00000000
        /*0f28*/ 	.short	0x010a
        /*0f2a*/ 	.byte	0x3f
	.zero		1


	//   ....[230]....
        /*0f2c*/ 	.word	0x00008630
        /*0f30*/ 	.word	0x00000006
        /*0f34*/ 	.word	0x00000000
        /*0f38*/ 	.short	0x010a
        /*0f3a*/ 	.byte	0x3f
	.zero		1


	//   ....[231]....
        /*0f3c*/ 	.word	0x00008680
        /*0f40*/ 	.word	0x00000007
        /*0f44*/ 	.word	0x00000000
        /*0f48*/ 	.short	0x010a
        /*0f4a*/ 	.byte	0x3f
	.zero		1


	//   ....[232]....
        /*0f4c*/ 	.word	0x000086d0
        /*0f50*/ 	.word	0x00000006
        /*0f54*/ 	.word	0x00000000
        /*0f58*/ 	.short	0x010a
        /*0f5a*/ 	.byte	0x3f
	.zero		1


	//   ....[233]....
        /*0f5c*/ 	.word	0x00008720
        /*0f60*/ 	.word	0x00000007
        /*0f64*/ 	.word	0x00000000
        /*0f68*/ 	.short	0x010a
        /*0f6a*/ 	.byte	0x3f
	.zero		1


	//   ....[234]....
        /*0f6c*/ 	.word	0x00008770
        /*0f70*/ 	.word	0x00000006
        /*0f74*/ 	.word	0x00000000
        /*0f78*/ 	.short	0x010a
        /*0f7a*/ 	.byte	0x3f
	.zero		1


	//   ....[235]....
        /*0f7c*/ 	.word	0x000087c0
        /*0f80*/ 	.word	0x00000007
        /*0f84*/ 	.word	0x00000000
        /*0f88*/ 	.short	0x010a
        /*0f8a*/ 	.byte	0x3f
	.zero		1


	//   ....[236]....
        /*0f8c*/ 	.word	0x00008810
        /*0f90*/ 	.word	0x00000006
        /*0f94*/ 	.word	0x00000000
        /*0f98*/ 	.short	0x010a
        /*0f9a*/ 	.byte	0x3f
	.zero		1


	//   ....[237]....
        /*0f9c*/ 	.word	0x00008860
        /*0fa0*/ 	.word	0x00000007
        /*0fa4*/ 	.word	0x00000000
        /*0fa8*/ 	.short	0x010a
        /*0faa*/ 	.byte	0x3f
	.zero		1


	//   ....[238]....
        /*0fac*/ 	.word	0x000088b0
        /*0fb0*/ 	.word	0x00000006
        /*0fb4*/ 	.word	0x00000000
        /*0fb8*/ 	.short	0x010a
        /*0fba*/ 	.byte	0x3f
	.zero		1


	//   ....[239]....
        /*0fbc*/ 	.word	0x00008900
        /*0fc0*/ 	.word	0x00000007
        /*0fc4*/ 	.word	0x00000000
        /*0fc8*/ 	.short	0x010a
        /*0fca*/ 	.byte	0x3f
	.zero		1


	//   ....[240]....
        /*0fcc*/ 	.word	0x00008950
        /*0fd0*/ 	.word	0x00000006
        /*0fd4*/ 	.word	0x00000000
        /*0fd8*/ 	.short	0x010a
        /*0fda*/ 	.byte	0x3f
	.zero		1


	//   ....[241]....
        /*0fdc*/ 	.word	0x000089a0
        /*0fe0*/ 	.word	0x00000007
        /*0fe4*/ 	.word	0x00000000
        /*0fe8*/ 	.short	0x010a
        /*0fea*/ 	.byte	0x3f
	.zero		1


	//   ....[242]....
        /*0fec*/ 	.word	0x000089f0
        /*0ff0*/ 	.word	0x00000006
        /*0ff4*/ 	.word	0x00000000
        /*0ff8*/ 	.short	0x010a
        /*0ffa*/ 	.byte	0x3f
	.zero		1


	//   ....[243]....
        /*0ffc*/ 	.word	0x00008a40
        /*1000*/ 	.word	0x00000007
        /*1004*/ 	.word	0x00000000
        /*1008*/ 	.short	0x010a
        /*100a*/ 	.byte	0x3f
	.zero		1


	//   ....[244]....
        /*100c*/ 	.word	0x00008a90
        /*1010*/ 	.word	0x00000006
        /*1014*/ 	.word	0x00000000
        /*1018*/ 	.short	0x010a
        /*101a*/ 	.byte	0x3f
	.zero		1


	//   ....[245]....
        /*101c*/ 	.word	0x00008ae0
        /*1020*/ 	.word	0x00000007
        /*1024*/ 	.word	0x00000000
        /*1028*/ 	.short	0x010a
        /*102a*/ 	.byte	0x3f
	.zero		1


	//----- nvinfo : EIATTR_NUM_MBARRIERS
	.align		4
.L_37:
        /*102c*/ 	.byte	0x03, 0x38
        /*102e*/ 	.short	0x0076


	//----- nvinfo : EIATTR_EXIT_INSTR_OFFSETS
	.align		4
        /*1030*/ 	.byte	0x04, 0x1c
        /*1032*/ 	.short	(.L_39 - .L_38)


	//   ....[0]....
.L_38:
        /*1034*/ 	.word	0x00001a30


	//   ....[1]....
        /*1038*/ 	.word	0x00001a90


	//   ....[2]....
        /*103c*/ 	.word	0x000049d0


	//   ....[3]....
        /*1040*/ 	.word	0x00004a00


	//   ....[4]....
        /*1044*/ 	.word	0x00007730


	//----- nvinfo : EIATTR_MAX_THREADS
	.align		4
.L_39:
        /*1048*/ 	.byte	0x04, 0x05
        /*104a*/ 	.short	(.L_41 - .L_40)
.L_40:
        /*104c*/ 	.word	0x00000180
        /*1050*/ 	.word	0x00000001
        /*1054*/ 	.word	0x00000001


	//----- nvinfo : EIATTR_CRS_STACK_SIZE
	.align		4
.L_41:
        /*1058*/ 	.byte	0x04, 0x1e
        /*105a*/ 	.short	(.L_43 - .L_42)
.L_42:
        /*105c*/ 	.word	0x00000000


	//----- nvinfo : EIATTR_CBANK_PARAM_SIZE
	.align		4
.L_43:
        /*1060*/ 	.byte	0x03, 0x19
        /*1062*/ 	.short	0x0470


	//----- nvinfo : EIATTR_PARAM_CBANK
	.align		4
        /*1064*/ 	.byte	0x04, 0x0a
        /*1066*/ 	.short	(.L_45 - .L_44)
	.align		4
.L_44:
        /*1068*/ 	.word	index@(.nv.constant0._ZN7cutlass13device_kernelINS_4gemm6kernel13GemmUniversalIN4cute5tupleIJiiiiEEENS1_10collective13CollectiveMmaINS1_34MainloopSm90TmaGmmaWarpSpecializedILi56ENS5_IJNS4_1CILi1EEENSA_ILi4EEESB_EEENS1_32KernelTmaWarpSpecializedPingpongEEENS5_IJNSA_ILi64EEESG_NSA_ILi32EEEEEEaNS5_IJlSB_lEEEaSJ_NS4_8TiledMMAINS4_8MMA_AtomIJNS4_4SM904GMMA26MMA_64x64x32_S32S8S8_SS_TNEEEENS4_6LayoutINS5_IJSB_SB_SB_EEENS5_IJNSA_ILi0EEESS_SS_EEEEENS5_IJNS4_10UnderscoreESV_SV_EEEEENS4_23SM90_TMA_LOAD_MULTICASTENS4_14ComposedLayoutINS4_7SwizzleILi1ELi4ELi3EEENS4_18smem_ptr_flag_bitsILi8EEENSQ_INS5_IJNSA_ILi8EEESH_EEENS5_IJSH_SB_EEEEEEEvNS4_8identityENS4_13SM90_TMA_LOADES18_vS19_EENS_8epilogue10collective6detail29Sm90TmaWarpSpecializedAdapterINS1D_15DefaultEpilogueIaSJ_SJ_NS1C_6thread17LinearCombinationIaLi1EiiLNS1H_9ScaleType4KindE0ELNS_15FloatRoundStyleE2EaEENS1_15EpilogueDefaultEEEEEvvEEEEvNT_6ParamsE)
        /*106c*/ 	.short	0x0210
        /*106e*/ 	.short	0x0470


	//----- nvinfo : EIATTR_SW_WAR
	.align		4
.L_45:
        /*1070*/ 	.byte	0x04, 0x36
        /*1072*/ 	.short	(.L_47 - .L_46)
.L_46:
        /*1074*/ 	.word	0x00000008
.L_47:


//--------------------- .nv.callgraph             --------------------------
	.section	.nv.callgraph,"",@"SHT_CUDA_CALLGRAPH"
	.align	4
	.sectionentsize	8
	.align		4
        /*0000*/ 	.word	0x00000000
	.align		4
        /*0004*/ 	.word	0xffffffff
	.align		4
        /*0008*/ 	.word	index@(_ZN7cutlass13device_kernelINS_4gemm6kernel13GemmUniversalIN4cute5tupleIJiiiiEEENS1_10collective13CollectiveMmaINS1_34MainloopSm90TmaGmmaWarpSpecializedILi56ENS5_IJNS4_1CILi1EEENSA_ILi4EEESB_EEENS1_32KernelTmaWarpSpecializedPingpongEEENS5_IJNSA_ILi64EEESG_NSA_ILi32EEEEEEaNS5_IJlSB_lEEEaSJ_NS4_8TiledMMAINS4_8MMA_AtomIJNS4_4SM904GMMA26MMA_64x64x32_S32S8S8_SS_TNEEEENS4_6LayoutINS5_IJSB_SB_SB_EEENS5_IJNSA_ILi0EEESS_SS_EEEEENS5_IJNS4_10UnderscoreESV_SV_EEEEENS4_23SM90_TMA_LOAD_MULTICASTENS4_14ComposedLayoutINS4_7SwizzleILi1ELi4ELi3EEENS4_18smem_ptr_flag_bitsILi8EEENSQ_INS5_IJNSA_ILi8EEESH_EEENS5_IJSH_SB_EEEEEEEvNS4_8identityENS4_13SM90_TMA_LOADES18_vS19_EENS_8epilogue10collective6detail29Sm90TmaWarpSpecializedAdapterINS1D_15DefaultEpilogueIaSJ_SJ_NS1C_6thread17LinearCombinationIaLi1EiiLNS1H_9ScaleType4KindE0ELNS_15FloatRoundStyleE2EaEENS1_15EpilogueDefaultEEEEEvvEEEEvNT_6ParamsE)
	.align		4
        /*000c*/ 	.word	index@(__assertfail)
	.align		4
        /*0010*/ 	.word	0x00000000
	.align		4
        /*0014*/ 	.word	0xfffffffe
	.align		4
        /*0018*/ 	.word	0x00000000
	.align		4
        /*001c*/ 	.word	0xfffffffd
	.align		4
        /*0020*/ 	.word	0x00000000
	.align		4
        /*0024*/ 	.word	0xfffffffc


//--------------------- .nv.constant4             --------------------------
	.section	.nv.constant4,"a",@progbits
	.align	8
	.align		8
.nv.constant4:
        /*0000*/ 	.dword	__assertfail
	.align		8
        /*0008*/ 	.dword	__unnamed_1
	.align		8
        /*0010*/ 	.dword	_ZN40_INTERNAL_368498ab_4_k_cu_dde1b3fc_167984cuda3std3__45__cpo5beginE
	.align		8
        /*0018*/ 	.dword	_ZN40_INTERNAL_368498ab_4_k_cu_dde1b3fc_167984cuda3std3__45__cpo3endE
	.align		8
        /*0020*/ 	.dword	_ZN40_INTERNAL_368498ab_4_k_cu_dde1b3fc_167984cuda3std3__45__cpo6cbeginE
	.align		8
        /*0028*/ 	.dword	_ZN40_INTERNAL_368498ab_4_k_cu_dde1b3fc_167984cuda3std3__45__cpo4cendE
	.align		8
        /*0030*/ 	.dword	_ZN40_INTERNAL_368498ab_4_k_cu_dde1b3fc_167984cuda3std3__442_GLOBAL__N__368498ab_4_k_cu_dde1b3fc_167986ignoreE
	.align		8
        /*0038*/ 	.dword	_ZN40_INTERNAL_368498ab_4_k_cu_dde1b3fc_167984cuda3std3__419piecewise_constructE
	.align		8
        /*0040*/ 	.dword	_ZN40_INTERNAL_368498ab_4_k_cu_dde1b3fc_167984cuda3std3__48in_placeE
	.align		8
        /*0048*/ 	.dword	_ZN40_INTERNAL_368498ab_4_k_cu_dde1b3fc_167984cuda3std6ranges3__45__cpo4swapE
	.align		8
        /*0050*/ 	.dword	_ZN40_INTERNAL_368498ab_4_k_cu_dde1b3fc_167984cuda3std6ranges3__45__cpo9iter_moveE
	.align		8
        /*0058*/ 	.dword	_ZN40_INTERNAL_368498ab_4_k_cu_dde1b3fc_167984cute7productE
	.align		8
        /*0060*/ 	.dword	_ZN40_INTERNAL_368498ab_4_k_cu_dde1b3fc_167984cute1_E
	.align		8
        /*0068*/ 	.dword	$str$22
	.align		8
        /*0070*/ 	.dword	$str$23


//--------------------- .text._ZN7cutlass13device_kernelINS_4gemm6kernel13GemmUniversalIN4cute5tupleIJiiiiEEENS1_10collective13CollectiveMmaINS1_34MainloopSm90TmaGmmaWarpSpecializedILi56ENS5_IJNS4_1CILi1EEENSA_ILi4EEESB_EEENS1_32KernelTmaWarpSpecializedPingpongEEENS5_IJNSA_ILi64EEESG_NSA_ILi32EEEEEEaNS5_IJlSB_lEEEaSJ_NS4_8TiledMMAINS4_8MMA_AtomIJNS4_4SM904GMMA26MMA_64x64x32_S32S8S8_SS_TNEEEENS4_6LayoutINS5_IJSB_SB_SB_EEENS5_IJNSA_ILi0EEESS_SS_EEEEENS5_IJNS4_10UnderscoreESV_SV_EEEEENS4_23SM90_TMA_LOAD_MULTICASTENS4_14ComposedLayoutINS4_7SwizzleILi1ELi4ELi3EEENS4_18smem_ptr_flag_bitsILi8EEENSQ_INS5_IJNSA_ILi8EEESH_EEENS5_IJSH_SB_EEEEEEEvNS4_8identityENS4_13SM90_TMA_LOADES18_vS19_EENS_8epilogue10collective6detail29Sm90TmaWarpSpecializedAdapterINS1D_15DefaultEpilogueIaSJ_SJ_NS1C_6thread17LinearCombinationIaLi1EiiLNS1H_9ScaleType4KindE0ELNS_15FloatRoundStyleE2EaEENS1_15EpilogueDefaultEEEEEvvEEEEvNT_6ParamsE --------------------------
	.section	.text._ZN7cutlass13device_kernelINS_4gemm6kernel13GemmUniversalIN4cute5tupleIJiiiiEEENS1_10collective13CollectiveMmaINS1_34MainloopSm90TmaGmmaWarpSpecializedILi56ENS5_IJNS4_1CILi1EEENSA_ILi4EEESB_EEENS1_32KernelTmaWarpSpecializedPingpongEEENS5_IJNSA_ILi64EEESG_NSA_ILi32EEEEEEaNS5_IJlSB_lEEEaSJ_NS4_8TiledMMAINS4_8MMA_AtomIJNS4_4SM904GMMA26MMA_64x64x32_S32S8S8_SS_TNEEEENS4_6LayoutINS5_IJSB_SB_SB_EEENS5_IJNSA_ILi0EEESS_SS_EEEEENS5_IJNS4_10UnderscoreESV_SV_EEEEENS4_23SM90_TMA_LOAD_MULTICASTENS4_14ComposedLayoutINS4_7SwizzleILi1ELi4ELi3EEENS4_18smem_ptr_flag_bitsILi8EEENSQ_INS5_IJNSA_ILi8EEESH_EEENS5_IJSH_SB_EEEEEEEvNS4_8identityENS4_13SM90_TMA_LOADES18_vS19_EENS_8epilogue10collective6detail29Sm90TmaWarpSpecializedAdapterINS1D_15DefaultEpilogueIaSJ_SJ_NS1C_6thread17LinearCombinationIaLi1EiiLNS1H_9ScaleType4KindE0ELNS_15FloatRoundStyleE2EaEENS1_15EpilogueDefaultEEEEEvvEEEEvNT_6ParamsE,"ax",@progbits
	.align	128
.text._ZN7cutlass13device_kernelINS_4gemm6kernel13GemmUniversalIN4cute5tupleIJiiiiEEENS1_10collective13CollectiveMmaINS1_34MainloopSm90TmaGmmaWarpSpecializedILi56ENS5_IJNS4_1CILi1EEENSA_ILi4EEESB_EEENS1_32KernelTmaWarpSpecializedPingpongEEENS5_IJNSA_ILi64EEESG_NSA_ILi32EEEEEEaNS5_IJlSB_lEEEaSJ_NS4_8TiledMMAINS4_8MMA_AtomIJNS4_4SM904GMMA26MMA_64x64x32_S32S8S8_SS_TNEEEENS4_6LayoutINS5_IJSB_SB_SB_EEENS5_IJNSA_ILi0EEESS_SS_EEEEENS5_IJNS4_10UnderscoreESV_SV_EEEEENS4_23SM90_TMA_LOAD_MULTICASTENS4_14ComposedLayoutINS4_7SwizzleILi1ELi4ELi3EEENS4_18smem_ptr_flag_bitsILi8EEENSQ_INS5_IJNSA_ILi8EEESH_EEENS5_IJSH_SB_EEEEEEEvNS4_8identityENS4_13SM90_TMA_LOADES18_vS19_EENS_8epilogue10collective6detail29Sm90TmaWarpSpecializedAdapterINS1D_15DefaultEpilogueIaSJ_SJ_NS1C_6thread17LinearCombinationIaLi1EiiLNS1H_9ScaleType4KindE0ELNS_15FloatRoundStyleE2EaEENS1_15EpilogueDefaultEEEEEvvEEEEvNT_6ParamsE:
        .type           _ZN7cutlass13device_kernelINS_4gemm6kernel13GemmUniversalIN4cute5tupleIJiiiiEEENS1_10collective13CollectiveMmaINS1_34MainloopSm90TmaGmmaWarpSpecializedILi56ENS5_IJNS4_1CILi1EEENSA_ILi4EEESB_EEENS1_32KernelTmaWarpSpecializedPingpongEEENS5_IJNSA_ILi64EEESG_NSA_ILi32EEEEEEaNS5_IJlSB_lEEEaSJ_NS4_8TiledMMAINS4_8MMA_AtomIJNS4_4SM904GMMA26MMA_64x64x32_S32S8S8_SS_TNEEEENS4_6LayoutINS5_IJSB_SB_SB_EEENS5_IJNSA_ILi0EEESS_SS_EEEEENS5_IJNS4_10UnderscoreESV_SV_EEEEENS4_23SM90_TMA_LOAD_MULTICASTENS4_14ComposedLayoutINS4_7SwizzleILi1ELi4ELi3EEENS4_18smem_ptr_flag_bitsILi8EEENSQ_INS5_IJNSA_ILi8EEESH_EEENS5_IJSH_SB_EEEEEEEvNS4_8identityENS4_13SM90_TMA_LOADES18_vS19_EENS_8epilogue10collective6detail29Sm90TmaWarpSpecializedAdapterINS1D_15DefaultEpilogueIaSJ_SJ_NS1C_6thread17LinearCombinationIaLi1EiiLNS1H_9ScaleType4KindE0ELNS_15FloatRoundStyleE2EaEENS1_15EpilogueDefaultEEEEEvvEEEEvNT_6ParamsE,@function
        .size           _ZN7cutlass13device_kernelINS_4gemm6kernel13GemmUniversalIN4cute5tupleIJiiiiEEENS1_10collective13CollectiveMmaINS1_34MainloopSm90TmaGmmaWarpSpecializedILi56ENS5_IJNS4_1CILi1EEENSA_ILi4EEESB_EEENS1_32KernelTmaWarpSpecializedPingpongEEENS5_IJNSA_ILi64EEESG_NSA_ILi32EEEEEEaNS5_IJlSB_lEEEaSJ_NS4_8TiledMMAINS4_8MMA_AtomIJNS4_4SM904GMMA26MMA_64x64x32_S32S8S8_SS_TNEEEENS4_6LayoutINS5_IJSB_SB_SB_EEENS5_IJNSA_ILi0EEESS_SS_EEEEENS5_IJNS4_10UnderscoreESV_SV_EEEEENS4_23SM90_TMA_LOAD_MULTICASTENS4_14ComposedLayoutINS4_7SwizzleILi1ELi4ELi3EEENS4_18smem_ptr_flag_bitsILi8EEENSQ_INS5_IJNSA_ILi8EEESH_EEENS5_IJSH_SB_EEEEEEEvNS4_8identityENS4_13SM90_TMA_LOADES18_vS19_EENS_8epilogue10collective6detail29Sm90TmaWarpSpecializedAdapterINS1D_15DefaultEpilogueIaSJ_SJ_NS1C_6thread17LinearCombinationIaLi1EiiLNS1H_9ScaleType4KindE0ELNS_15FloatRoundStyleE2EaEENS1_15EpilogueDefaultEEEEEvvEEEEvNT_6ParamsE,(.L_x_246 - _ZN7cutlass13device_kernelINS_4gemm6kernel13GemmUniversalIN4cute5tupleIJiiiiEEENS1_10collective13CollectiveMmaINS1_34MainloopSm90TmaGmmaWarpSpecializedILi56ENS5_IJNS4_1CILi1EEENSA_ILi4EEESB_EEENS1_32KernelTmaWarpSpecializedPingpongEEENS5_IJNSA_ILi64EEESG_NSA_ILi32EEEEEEaNS5_IJlSB_lEEEaSJ_NS4_8TiledMMAINS4_8MMA_AtomIJNS4_4SM904GMMA26MMA_64x64x32_S32S8S8_SS_TNEEEENS4_6LayoutINS5_IJSB_SB_SB_EEENS5_IJNSA_ILi0EEESS_SS_EEEEENS5_IJNS4_10UnderscoreESV_SV_EEEEENS4_23SM90_TMA_LOAD_MULTICASTENS4_14ComposedLayoutINS4_7SwizzleILi1ELi4ELi3EEENS4_18smem_ptr_flag_bitsILi8EEENSQ_INS5_IJNSA_ILi8EEESH_EEENS5_IJSH_SB_EEEEEEEvNS4_8identityENS4_13SM90_TMA_LOADES18_vS19_EENS_8epilogue10collective6detail29Sm90TmaWarpSpecializedAdapterINS1D_15DefaultEpilogueIaSJ_SJ_NS1C_6thread17LinearCombinationIaLi1EiiLNS1H_9ScaleType4KindE0ELNS_15FloatRoundStyleE2EaEENS1_15EpilogueDefaultEEEEEvvEEEEvNT_6ParamsE)
        .other          _ZN7cutlass13device_kernelINS_4gemm6kernel13GemmUniversalIN4cute5tupleIJiiiiEEENS1_10collective13CollectiveMmaINS1_34MainloopSm90TmaGmmaWarpSpecializedILi56ENS5_IJNS4_1CILi1EEENSA_ILi4EEESB_EEENS1_32KernelTmaWarpSpecializedPingpongEEENS5_IJNSA_ILi64EEESG_NSA_ILi32EEEEEEaNS5_IJlSB_lEEEaSJ_NS4_8TiledMMAINS4_8MMA_AtomIJNS4_4SM904GMMA26MMA_64x64x32_S32S8S8_SS_TNEEEENS4_6LayoutINS5_IJSB_SB_SB_EEENS5_IJNSA_ILi0EEESS_SS_EEEEENS5_IJNS4_10UnderscoreESV_SV_EEEEENS4_23SM90_TMA_LOAD_MULTICASTENS4_14ComposedLayoutINS4_7SwizzleILi1ELi4ELi3EEENS4_18smem_ptr_flag_bitsILi8EEENSQ_INS5_IJNSA_ILi8EEESH_EEENS5_IJSH_SB_EEEEEEEvNS4_8identityENS4_13SM90_TMA_LOADES18_vS19_EENS_8epilogue10collective6detail29Sm90TmaWarpSpecializedAdapterINS1D_15DefaultEpilogueIaSJ_SJ_NS1C_6thread17LinearCombinationIaLi1EiiLNS1H_9ScaleType4KindE0ELNS_15FloatRoundStyleE2EaEENS1_15EpilogueDefaultEEEEEvvEEEEvNT_6ParamsE,@"STO_CUDA_ENTRY STV_DEFAULT"
_ZN7cutlass13device_kernelINS_4gemm6kernel13GemmUniversalIN4cute5tupleIJiiiiEEENS1_10collective13CollectiveMmaINS1_34MainloopSm90TmaGmmaWarpSpecializedILi56ENS5_IJNS4_1CILi1EEENSA_ILi4EEESB_EEENS1_32KernelTmaWarpSpecializedPingpongEEENS5_IJNSA_ILi64EEESG_NSA_ILi32EEEEEEaNS5_IJlSB_lEEEaSJ_NS4_8TiledMMAINS4_8MMA_AtomIJNS4_4SM904GMMA26MMA_64x64x32_S32S8S8_SS_TNEEEENS4_6LayoutINS5_IJSB_SB_SB_EEENS5_IJNSA_ILi0EEESS_SS_EEEEENS5_IJNS4_10UnderscoreESV_SV_EEEEENS4_23SM90_TMA_LOAD_MULTICASTENS4_14ComposedLayoutINS4_7SwizzleILi1ELi4ELi3EEENS4_18smem_ptr_flag_bitsILi8EEENSQ_INS5_IJNSA_ILi8EEESH_EEENS5_IJSH_SB_EEEEEEEvNS4_8identityENS4_13SM90_TMA_LOADES18_vS19_EENS_8epilogue10collective6detail29Sm90TmaWarpSpecializedAdapterINS1D_15DefaultEpilogueIaSJ_SJ_NS1C_6thread17LinearCombinationIaLi1EiiLNS1H_9ScaleType4KindE0ELNS_15FloatRoundStyleE2EaEENS1_15EpilogueDefaultEEEEEvvEEEEvNT_6ParamsE:
[----:B------:R-:W0:Y:S02]  /*0000*/  LDC R1, c[0x0][0x28] ;  /* 0x00000a00ff017b82 */ /* 0x000e240000000800 */
[----:B0-----:R-:W-:Y:S01]  /*0010*/  VIADD R1, R1, 0xfffffff8 ;  /* 0xfffffff801017836 */ /* 0x001fe20000000000 */
[----:B------:R-:W0:Y:S01]  /*0020*/  S2R R4, SR_TID.X ;  /* 0x0000000000047919 */ /* 0x000e220000002100 */
[----:B------:R-:W-:Y:S01]  /*0030*/  ELECT P0, URZ, PT ;  /* 0x00000000003f782f */ /* 0x000fe20003800000 */
[----:B------:R-:W-:Y:S01]  /*0040*/  BSSY B0, `(.L_x_0) ;  /* 0x000000f000007945 */ /* 0x000fe20003800000 */
[--C-:B0-----:R-:W-:Y:S02]  /*0050*/  SHF.R.U32.HI R0, RZ, 0x5, R4.reuse ;  /* 0x00000005ff007819 */ /* 0x101fe40000011604 */
[----:B------:R-:W-:-:S03]  /*0060*/  SHF.R.U32.HI R7, RZ, 0x7, R4 ;  /* 0x00000007ff077819 */ /* 0x000fc60000011604 */
[----:B------:R-:W0:Y:S04]  /*0070*/  SHFL.IDX PT, R2, R0, RZ, 0x1f ;  /* 0x00001fff00027589 */ /* 0x000e2800000e0000 */
[----:B------:R1:W2:Y:S01]  /*0080*/  SHFL.IDX PT, R8, R7, RZ, 0x1f ;  /* 0x00001fff07087589 */ /* 0x0002a200000e0000 */
[----:B0-----:R-:W-:-:S13]  /*0090*/  ISETP.NE.OR P0, PT, R2, RZ, !P0 ;  /* 0x000000ff0200720c */ /* 0x001fda0004705670 */
[----:B-12---:R-:W-:Y:S05]  /*00a0*/  @P0 BRA `(.L_x_1) ;  /* 0x0000000000200947 */ /* 0x006fea0003800000 */
[----:B------:R-:W-:Y:S02]  /*00b0*/  ULDC.64 UR4, c[0x0][0x198] ;  /* 0x0000660000047ab9 */ /* 0x000fe40000000a00 */
[----:B------:R-:W-:Y:S02]  /*00c0*/  UIADD3 UR6, UP0, UR4, 0xf0, URZ ;  /* 0x000000f004067890 */ /* 0x000fe4000ff1e03f */
[----:B------:R-:W-:Y:S02]  /*00d0*/  UIADD3 UR4, UP1, UR4, 0x1f0, URZ ;  /* 0x000001f004047890 */ /* 0x000fe4000ff3e03f */
[----:B------:R-:W-:Y:S02]  /*00e0*/  UIADD3.X UR7, URZ, UR5, URZ, UP0, !UPT ;  /* 0x000000053f077290 */ /* 0x000fe400087fe43f */
[----:B------:R-:W-:-:S07]  /*00f0*/  UIADD3.X UR5, URZ, UR5, URZ, UP1, !UPT ;  /* 0x000000053f057290 */ /* 0x000fce0008ffe43f */
[----:B------:R0:W-:Y:S02]  /*0100*/  UTMACCTL.PF [UR6] ;  /* 0x00000000060079b9 */ /* 0x0001e40008040000 */
[----:B------:R0:W-:Y:S02]  /*0110*/  UTMACCTL.PF [UR4] ;  /* 0x00000000040079b9 */ /* 0x0001e40008040000 */
[----:B0-----:R-:W-:Y:S01]  /*0120*/  NOP ;  /* 0x0000000000007918 */ /* 0x001fe20000000000 */
.L_x_1:
[----:B------:R-:W-:Y:S05]  /*0130*/  BSYNC B0 ;  /* 0x0000000000007941 */ /* 0x000fea0003800000 */
.L_x_0:
[----:B------:R-:W0:Y:S01]  /*0140*/  SHFL.IDX PT, R9, R0, RZ, 0x1f ;  /* 0x00001fff00097589 */ /* 0x000e2200000e0000 */
[----:B------:R-:W-:Y:S02]  /*0150*/  SHF.R.S32.HI R3, RZ, 0x1f, R4 ;  /* 0x0000001fff037819 */ /* 0x000fe40000011404 */
[----:B0-----:R-:W-:-:S13]  /*0160*/  ISETP.NE.AND P0, PT, R9, RZ, PT ;  /* 0x000000ff0900720c */ /* 0x001fda0003f05270 */
[----:B------:R-:W-:Y:S05]  /*0170*/  @P0 BRA `(.L_x_2) ;  /* 0x0000000800040947 */ /* 0x000fea0003800000 */
[----:B------:R-:W-:Y:S01]  /*0180*/  ELECT P0, URZ, PT ;  /* 0x00000000003f782f */ /* 0x000fe20003800000 */
[----:B------:R-:W-:-:S12]  /*0190*/  BSSY B0, `(.L_x_2) ;  /* 0x000007f000007945 */ /* 0x000fd80003800000 */
[----:B------:R-:W-:Y:S05]  /*01a0*/  @!P0 BRA `(.L_x_3) ;  /* 0x0000000400f48947 */ /* 0x000fea0003800000 */
[----:B------:R-:W0:Y:S01]  /*01b0*/  S2UR UR8, SR_CgaCtaId ;  /* 0x00000000000879c3 */ /* 0x000e220000008800 */
[----:B------:R-:W-:Y:S01]  /*01c0*/  UMOV UR4, 0x400 ;  /* 0x0000040000047882 */ /* 0x000fe20000000000 */
[----:B------:R-:W-:Y:S01]  /*01d0*/  UMOV UR5, 0x1 ;  /* 0x0000000100057882 */ /* 0x000fe20000000000 */
[----:B------:R-:W-:Y:S02]  /*01e0*/  UMOV UR6, 0x4 ;  /* 0x0000000400067882 */ /* 0x000fe40000000000 */
[----:B------:R-:W-:-:S04]  /*01f0*/  UIADD3 UR6, -UR6, 0x100000, URZ ;  /* 0x0010000006067890 */ /* 0x000fc8000fffe13f */
[----:B------:R-:W-:Y:S02]  /*0200*/  USHF.L.U32 UR7, UR6, 0xb, URZ ;  /* 0x0000000b06077899 */ /* 0x000fe4000800063f */
[----:B------:R-:W-:Y:S02]  /*0210*/  USHF.L.U32 UR6, UR6, 0x1, URZ ;  /* 0x0000000106067899 */ /* 0x000fe4000800063f */
[----:B0-----:R-:W-:Y:S02]  /*0220*/  ULEA UR8, UR8, UR4, 0x18 ;  /* 0x0000000408087291 */ /* 0x001fe4000f8ec03f */
[----:B------:R-:W-:-:S04]  /*0230*/  UIADD3 UR4, -UR5, 0x100000, URZ ;  /* 0x0010000005047890 */ /* 0x000fc8000fffe13f */
[----:B------:R-:W-:Y:S02]  /*0240*/  USHF.L.U32 UR5, UR4, 0xb, URZ ;  /* 0x0000000b04057899 */ /* 0x000fe4000800063f */
[----:B------:R-:W-:Y:S01]  /*0250*/  USHF.L.U32 UR4, UR4, 0x1, URZ ;  /* 0x0000000104047899 */ /* 0x000fe2000800063f */
[----:B------:R-:W0:Y:S11]  /*0260*/  FENCE.VIEW.ASYNC.S ;  /* 0x00000000000073c6 */ /* 0x000e360000000000 */
[----:B0-----:R0:W1:Y:S01]  /*0270*/  SYNCS.EXCH.64 URZ, [UR8], UR4 ;  /* 0x00000004083f75b2 */ /* 0x0010620008000100 */
[----:B------:R0:W2:Y:S01]  /*0280*/  SYNCS.EXCH.64 URZ, [UR8+0x1c0], UR6 ;  /* 0x0001c006083f75b2 */ /* 0x0000a20008000100 */
[----:B------:R0:W3:Y:S01]  /*0290*/  SYNCS.EXCH.64 URZ, [UR8+0x8], UR4 ;  /* 0x00000804083f75b2 */ /* 0x0000e20008000100 */
[----:B------:R0:W4:Y:S01]  /*02a0*/  SYNCS.EXCH.64 URZ, [UR8+0x1c8], UR6 ;  /* 0x0001c806083f75b2 */ /* 0x0001220008000100 */
[----:B------:R0:W0:Y:S01]  /*02b0*/  SYNCS.EXCH.64 URZ, [UR8+0x10], UR4 ;  /* 0x00001004083f75b2 */ /* 0x0000220008000100 */
        /* <DEDUP_REMOVED lines=107> */
[----:B-1234-:R-:W-:Y:S01]  /*0970*/  NOP ;  /* 0x0000000000007918 */ /* 0x01efe20000000000 */
.L_x_3:
[----:B0-----:R-:W-:Y:S05]  /*0980*/  BSYNC B0 ;  /* 0x0000000000007941 */ /* 0x001fea0003800000 */
.L_x_2:
[----:B------:R-:W0:Y:S01]  /*0990*/  SHFL.IDX PT, R12, R0, RZ, 0x1f ;  /* 0x00001fff000c7589 */ /* 0x000e2200000e0000 */
[----:B------:R-:W-:Y:S01]  /*09a0*/  LEA.HI R3, R3, R4, RZ, 0x7 ;  /* 0x0000000403037211 */ /* 0x000fe200078f38ff */
[----:B------:R-:W1:Y:S01]  /*09b0*/  S2UR UR12, SR_CTAID.X ;  /* 0x00000000000c79c3 */ /* 0x000e620000002500 */
[----:B------:R-:W-:Y:S01]  /*09c0*/  ELECT P0, URZ, PT ;  /* 0x00000000003f782f */ /* 0x000fe20003800000 */
[----:B------:R2:W3:Y:S01]  /*09d0*/  SHFL.IDX PT, R11, R0, RZ, 0x1f ;  /* 0x00001fff000b7589 */ /* 0x0004e200000e0000 */
[----:B------:R-:W-:Y:S02]  /*09e0*/  LOP3.LUT R3, R3, 0xffffff80, RZ, 0xc0, !PT ;  /* 0xffffff8003037812 */ /* 0x000fe400078ec0ff */
[----:B------:R-:W-:Y:S01]  /*09f0*/  ELECT P1, URZ, PT ;  /* 0x00000000003f782f */ /* 0x000fe20003820000 */
[----:B------:R-:W-:Y:S01]  /*0a00*/  NOP ;  /* 0x0000000000007918 */ /* 0x000fe20000000000 */
[----:B------:R-:W4:Y:S01]  /*0a10*/  S2R R6, SR_CTAID.Y ;  /* 0x0000000000067919 */ /* 0x000f220000002600 */
[----:B------:R-:W-:Y:S01]  /*0a20*/  ULDC UR4, c[0x0][0x150] ;  /* 0x0000540000047ab9 */ /* 0x000fe20000000800 */
[----:B------:R-:W-:Y:S01]  /*0a30*/  IMAD.IADD R5, R4, 0x1, -R3 ;  /* 0x0000000104057824 */ /* 0x000fe200078e0a03 */
[----:B------:R-:W5:Y:S01]  /*0a40*/  LDC R25, c[0x0][0x148] ;  /* 0x00005200ff197b82 */ /* 0x000f620000000800 */
[----:B--2---:R-:W-:Y:S01]  /*0a50*/  SHF.R.S32.HI R0, RZ, 0x1f, R9 ;  /* 0x0000001fff007819 */ /* 0x004fe20000011409 */
[----:B------:R-:W2:Y:S01]  /*0a60*/  SHFL.IDX PT, R15, R7, RZ, 0x1f ;  /* 0x00001fff070f7589 */ /* 0x000ea200000e0000 */
[----:B------:R-:W-:Y:S01]  /*0a70*/  UMOV UR11, 0x80 ;  /* 0x00000080000b7882 */ /* 0x000fe20000000000 */
[----:B------:R-:W-:Y:S01]  /*0a80*/  SHF.R.S32.HI R20, RZ, 0x1f, R5 ;  /* 0x0000001fff147819 */ /* 0x000fe20000011405 */
[----:B------:R-:W-:Y:S01]  /*0a90*/  NOP ;  /* 0x0000000000007918 */ /* 0x000fe20000000000 */
[----:B------:R-:W-:Y:S01]  /*0aa0*/  LEA.HI R0, R0, R9, RZ, 0x2 ;  /* 0x0000000900007211 */ /* 0x000fe200078f10ff */
[----:B------:R-:W-:Y:S01]  /*0ab0*/  VIADD R35, R8, 0xffffffff ;  /* 0xffffffff08237836 */ /* 0x000fe20000000000 */
[----:B------:R-:W-:Y:S01]  /*0ac0*/  LEA.HI R3, R20, R5, RZ, 0x3 ;  /* 0x0000000514037211 */ /* 0x000fe200078f18ff */
[----:B------:R-:W2:Y:S01]  /*0ad0*/  LDC R13, c[0x0][0x140] ;  /* 0x00005000ff0d7b82 */ /* 0x000ea20000000800 */
[----:B------:R-:W-:-:S02]  /*0ae0*/  LOP3.LUT R0, R0, 0x3ffffffc, RZ, 0xc0, !PT ;  /* 0x3ffffffc00007812 */ /* 0x000fc400078ec0ff */
[--C-:B------:R-:W-:Y:S02]  /*0af0*/  SHF.R.S32.HI R10, RZ, 0x3, R3.reuse ;  /* 0x00000003ff0a7819 */ /* 0x100fe40000011403 */
[----:B------:R-:W-:Y:S01]  /*0b00*/  SHF.R.S32.HI R3, RZ, 0x1f, R3 ;  /* 0x0000001fff037819 */ /* 0x000fe20000011403 */
[----:B------:R-:W-:Y:S01]  /*0b10*/  IMAD.IADD R0, R9, 0x1, -R0 ;  /* 0x0000000109007824 */ /* 0x000fe200078e0a00 */
[----:B0-----:R-:W-:Y:S02]  /*0b20*/  ISETP.NE.OR P0, PT, R12, RZ, !P0 ;  /* 0x000000ff0c00720c */ /* 0x001fe40004705670 */
[----:B------:R-:W-:Y:S01]  /*0b30*/  LEA.HI R3, R3, R10, RZ, 0x2 ;  /* 0x0000000a03037211 */ /* 0x000fe200078f10ff */
[----:B------:R-:W0:Y:S01]  /*0b40*/  LDC R12, c[0x0][0x144] ;  /* 0x00005100ff0c7b82 */ /* 0x000e220000000800 */
[----:B---3--:R-:W-:Y:S02]  /*0b50*/  ISETP.NE.OR P1, PT, R11, RZ, !P1 ;  /* 0x000000ff0b00720c */ /* 0x008fe40004f25670 */
[----:B------:R-:W-:-:S02]  /*0b60*/  LOP3.LUT R11, R3, 0xfffffffc, RZ, 0xc0, !PT ;  /* 0xfffffffc030b7812 */ /* 0x000fc400078ec0ff */
[----:B------:R-:W-:Y:S02]  /*0b70*/  SHF.R.S32.HI R3, RZ, 0x1f, R2 ;  /* 0x0000001fff037819 */ /* 0x000fe40000011402 */
[----:B------:R-:W-:Y:S01]  /*0b80*/  ISETP.GE.U32.AND P5, PT, R35, 0x2, PT ;  /* 0x000000022300780c */ /* 0x000fe20003fa6070 */
[----:B------:R-:W-:Y:S01]  /*0b90*/  IMAD.IADD R11, R10, 0x1, -R11 ;  /* 0x000000010a0b7824 */ /* 0x000fe200078e0a0b */
[----:B-1----:R-:W-:Y:S01]  /*0ba0*/  I2FP.F32.U32 R10, UR12 ;  /* 0x0000000c000a7c45 */ /* 0x002fe20008201000 */
[----:B------:R-:W-:Y:S01]  /*0bb0*/  VOTEU.ALL UP0, P0 ;  /* 0x00000000003f7886 */ /* 0x000fe20000000000 */
[----:B----4-:R-:W-:Y:S01]  /*0bc0*/  I2FP.F32.U32 R9, R6 ;  /* 0x0000000600097245 */ /* 0x010fe20000201000 */
[----:B------:R-:W-:Y:S01]  /*0bd0*/  IMAD R0, R0, 0x4, R11 ;  /* 0x0000000400007824 */ /* 0x000fe200078e020b */
[----:B------:R-:W-:Y:S01]  /*0be0*/  LEA.HI R3, R3, R2, RZ, 0x2 ;  /* 0x0000000203037211 */ /* 0x000fe200078f10ff */
[----:B------:R-:W-:Y:S01]  /*0bf0*/  VOTEU.ALL UP1, P1 ;  /* 0x00000000003f7886 */ /* 0x000fe20000820000 */
[----:B------:R-:W-:Y:S01]  /*0c00*/  FMUL R10, R10, UR4 ;  /* 0x000000040a0a7c20 */ /* 0x000fe20008400000 */
[----:B------:R-:W1:Y:S01]  /*0c10*/  @!UP0 S2UR UR7, SR_CgaCtaId ;  /* 0x00000000000789c3 */ /* 0x000e620000008800 */
[----:B------:R-:W-:Y:S01]  /*0c20*/  ULDC UR4, c[0x0][0x154] ;  /* 0x0000550000047ab9 */ /* 0x000fe20000000800 */
[----:B------:R-:W-:Y:S01]  /*0c30*/  LOP3.LUT R3, R3, 0xfffffffc, RZ, 0xc0, !PT ;  /* 0xfffffffc03037812 */ /* 0x000fe200078ec0ff */
[----:B------:R-:W-:Y:S01]  /*0c40*/  FMUL R9, R9, UR4 ;  /* 0x0000000409097c20 */ /* 0x000fe20008400000 */
[----:B------:R-:W-:Y:S01]  /*0c50*/  UMOV UR4, 0x20 ;  /* 0x0000002000047882 */ /* 0x000fe20000000000 */
[----:B------:R-:W3:Y:S01]  /*0c60*/  F2I.U32.TRUNC.NTZ R10, R10 ;  /* 0x0000000a000a7305 */ /* 0x000ee2000020f000 */
[----:B------:R-:W-:Y:S01]  /*0c70*/  @!UP0 UMOV UR6, 0x400 ;  /* 0x0000040000068882 */ /* 0x000fe20000000000 */
[----:B------:R-:W-:Y:S01]  /*0c80*/  IMAD.IADD R14, R2, 0x1, -R3 ;  /* 0x00000001020e7824 */ /* 0x000fe200078e0a03 */
[----:B------:R-:W4:Y:S01]  /*0c90*/  @!UP1 S2UR UR10, SR_CgaCtaId ;  /* 0x00000000000a99c3 */ /* 0x000f220000008800 */
[----:B------:R-:W-:Y:S01]  /*0ca0*/  IMAD.SHL.U32 R3, R0, 0x4, RZ ;  /* 0x0000000400037824 */ /* 0x000fe200078e00ff */
[----:B------:R-:W-:-:S04]  /*0cb0*/  @!UP0 UIADD3 UR4, -UR4, 0x100000, URZ ;  /* 0x0010000004048890 */ /* 0x000fc8000fffe13f */
[----:B------:R-:W-:Y:S02]  /*0cc0*/  @!UP0 USHF.L.U32 UR5, UR4, 0xb, URZ ;  /* 0x0000000b04058899 */ /* 0x000fe4000800063f */
[----:B------:R-:W-:Y:S01]  /*0cd0*/  @!UP0 USHF.L.U32 UR4, UR4, 0x1, URZ ;  /* 0x0000000104048899 */ /* 0x000fe2000800063f */
[----:B--2---:R-:W-:Y:S01]  /*0ce0*/  ISETP.EQ.U32.AND P3, PT, R13, 0x1, PT ;  /* 0x000000010d00780c */ /* 0x004fe20003f62070 */
[----:B------:R-:W-:Y:S01]  /*0cf0*/  @!UP1 UMOV UR9, 0x400 ;  /* 0x0000040000099882 */ /* 0x000fe20000000000 */
[----:B------:R-:W2:Y:S01]  /*0d00*/  F2I.U32.TRUNC.NTZ R9, R9 ;  /* 0x0000000900097305 */ /* 0x000ea2000020f000 */
[----:B------:R-:W-:Y:S01]  /*0d10*/  LOP3.LUT R56, R0, 0xc, R3, 0x78, !PT ;  /* 0x0000000c00387812 */ /* 0x000fe200078e7803 */
[----:B------:R-:W-:Y:S01]  /*0d20*/  VOTEU.ALL UP2, P1 ;  /* 0x00000000003f7886 */ /* 0x000fe20000840000 */
[----:B------:R-:W-:Y:S01]  /*0d30*/  VOTEU.ALL UP3, P1 ;  /* 0x00000000003f7886 */ /* 0x000fe20000860000 */
[----:B------:R-:W-:Y:S01]  /*0d40*/  VOTEU.ALL UP4, P1 ;  /* 0x00000000003f7886 */ /* 0x000fe20000880000 */
[----:B------:R-:W-:Y:S01]  /*0d50*/  VOTEU.ALL UP5, P1 ;  /* 0x00000000003f7886 */ /* 0x000fe200008a0000 */
[----:B------:R-:W-:Y:S01]  /*0d60*/  ISETP.NE.AND P1, PT, R14, 0x3, PT ;  /* 0x000000030e00780c */ /* 0x000fe20003f25270 */
[----:B---3--:R-:W-:Y:S01]  /*0d70*/  IMAD.MOV R21, RZ, RZ, -R10 ;  /* 0x000000ffff157224 */ /* 0x008fe200078e0a0a */
[----:B------:R-:W-:-:S02]  /*0d80*/  R2UR UR43, R15 ;  /* 0x000000000f2b72ca */ /* 0x000fc400000e0000 */
[----:B------:R-:W-:Y:S01]  /*0d90*/  ISETP.EQ.OR P1, PT, R14, RZ, !P1 ;  /* 0x000000ff0e00720c */ /* 0x000fe20004f22670 */
[----:B-1----:R-:W-:Y:S01]  /*0da0*/  @!UP0 ULEA UR8, UR7, UR6, 0x18 ;  /* 0x0000000607088291 */ /* 0x002fe2000f8ec03f */
[----:B0-----:R-:W-:Y:S01]  /*0db0*/  IMAD R21, R12, R21, UR12 ;  /* 0x0000000c0c157e24 */ /* 0x001fe2000f8e0215 */
[----:B------:R-:W-:-:S04]  /*0dc0*/  @!UP1 UIADD3 UR6, -UR11, 0x100000, URZ ;  /* 0x001000000b069890 */ /* 0x000fc8000fffe13f */
[----:B------:R-:W-:Y:S02]  /*0dd0*/  @!UP1 USHF.L.U32 UR7, UR6, 0xb, URZ ;  /* 0x0000000b06079899 */ /* 0x000fe4000800063f */
[----:B------:R-:W-:Y:S01]  /*0de0*/  @!UP1 USHF.L.U32 UR6, UR6, 0x1, URZ ;  /* 0x0000000106069899 */ /* 0x000fe2000800063f */
[C---:B------:R-:W-:Y:S01]  /*0df0*/  ISETP.EQ.AND P1, PT, R8.reuse, RZ, P1 ;  /* 0x000000ff0800720c */ /* 0x040fe20000f22270 */
[----:B--2---:R-:W-:Y:S01]  /*0e00*/  IMAD.MOV R24, RZ, RZ, -R9 ;  /* 0x000000ffff187224 */ /* 0x004fe200078e0a09 */
[----:B------:R-:W-:Y:S01]  /*0e10*/  VOTEU.ALL UP0, P0 ;  /* 0x00000000003f7886 */ /* 0x000fe20000000000 */
[----:B------:R-:W-:Y:S01]  /*0e20*/  ISETP.NE.AND P2, PT, R8, RZ, PT ;  /* 0x000000ff0800720c */ /* 0x000fe20003f45270 */
[----:B----4-:R-:W-:Y:S01]  /*0e30*/  @!UP1 ULEA UR9, UR10, UR9, 0x18 ;  /* 0x000000090a099291 */ /* 0x010fe2000f8ec03f */
[----:B-----5:R-:W-:Y:S01]  /*0e40*/  IMAD R3, R25, R24, R6 ;  /* 0x0000001819037224 */ /* 0x020fe200078e0206 */
[----:B------:R-:W-:Y:S01]  /*0e50*/  VOTEU.ALL UP1, P0 ;  /* 0x00000000003f7886 */ /* 0x000fe20000020000 */
[----:B------:R-:W-:Y:S01]  /*0e60*/  LOP3.LUT P0, RZ, R5, 0x7, RZ, 0xc0, !PT ;  /* 0x0000000705ff7812 */ /* 0x000fe2000780c0ff */
[----:B------:R-:W0:Y:S02]  /*0e70*/  FENCE.VIEW.ASYNC.S ;  /* 0x00000000000073c6 */ /* 0x000e240000000000 */
[----:B0-----:R0:W1:Y:S01]  /*0e80*/  @!UP0 SYNCS.EXCH.64 URZ, [UR8+0x3b0], UR4 ;  /* 0x0003b004083f85b2 */ /* 0x0010620008000100 */
[----:B------:R-:W-:-:S02]  /*0e90*/  SEL R23, RZ, 0x1, !P1 ;  /* 0x00000001ff177807 */ /* 0x000fc40004800000 */
[----:B------:R-:W-:Y:S02]  /*0ea0*/  ISETP.NE.AND P4, PT, R3, R56, PT ;  /* 0x000000380300720c */ /* 0x000fe40003f85270 */
[----:B------:R-:W-:Y:S02]  /*0eb0*/  ISETP.LT.U32.AND P0, PT, R56, 0x4, !P0 ;  /* 0x000000043800780c */ /* 0x000fe40004701070 */
[----:B------:R-:W-:Y:S02]  /*0ec0*/  ISETP.EQ.OR P4, PT, R21, RZ, !P4 ;  /* 0x000000ff1500720c */ /* 0x000fe40006782670 */
[----:B------:R-:W-:Y:S02]  /*0ed0*/  SEL R23, R23, 0x2, P5 ;  /* 0x0000000217177807 */ /* 0x000fe40002800000 */
[----:B------:R-:W-:-:S04]  /*0ee0*/  PLOP3.LUT P0, PT, P0, P4, PT, 0x80, 0x0 ;  /* 0x000000000000781c */ /* 0x000fc80000709070 */
[----:B------:R-:W-:Y:S01]  /*0ef0*/  P2R R72, PR, RZ, 0x1 ;  /* 0x00000001ff487803 */ /* 0x000fe20000000000 */
[----:B------:R0:W2:Y:S01]  /*0f00*/  @!UP1 SYNCS.EXCH.64 URZ, [UR8+0x3b8], UR4 ;  /* 0x0003b804083f95b2 */ /* 0x0000a20008000100 */
[----:B------:R-:W-:Y:S01]  /*0f10*/  NOP ;  /* 0x0000000000007918 */ /* 0x000fe20000000000 */
[----:B------:R0:W3:Y:S01]  /*0f20*/  @!UP2 SYNCS.EXCH.64 URZ, [UR9+0x390], UR6 ;  /* 0x00039006093fa5b2 */ /* 0x0000e20008000100 */
[----:B------:R0:W4:Y:S01]  /*0f30*/  @!UP3 SYNCS.EXCH.64 URZ, [UR9+0x398], UR6 ;  /* 0x00039806093fb5b2 */ /* 0x0001220008000100 */
[----:B------:R0:W0:Y:S01]  /*0f40*/  @!UP4 SYNCS.EXCH.64 URZ, [UR9+0x3a0], UR6 ;  /* 0x0003a006093fc5b2 */ /* 0x0000220008000100 */
[----:B------:R0:W0:Y:S01]  /*0f50*/  @!UP5 SYNCS.EXCH.64 URZ, [UR9+0x3a8], UR6 ;  /* 0x0003a806093fd5b2 */ /* 0x0000220008000100 */
[----:B------:R-:W-:Y:S01]  /*0f60*/  NOP ;  /* 0x0000000000007918 */ /* 0x000fe20000000000 */
[----:B------:R-:W-:Y:S05]  /*0f70*/  @!P3 BRA `(.L_x_4) ;  /* 0x000000000008b947 */ /* 0x000fea0003800000 */
[----:B01234-:R-:W-:Y:S01]  /*0f80*/  UCGABAR_ARV ;  /* 0x00000000000079c7 */ /* 0x01ffe20008000000 */
[----:B------:R-:W-:Y:S05]  /*0f90*/  BRA `(.L_x_5) ;  /* 0x0000000000047947 */ /* 0x000fea0003800000 */
.L_x_4:
[----:B01234-:R-:W-:Y:S01]  /*0fa0*/  NOP ;  /* 0x0000000000007918 */ /* 0x01ffe20000000000 */
.L_x_5:
[----:B------:R-:W-:Y:S01]  /*0fb0*/  ULDC.64 UR4, c[0x0][0x598] ;  /* 0x0001660000047ab9 */ /* 0x000fe20000000a00 */
[----:B------:R-:W-:Y:S01]  /*0fc0*/  ULDC.64 UR36, c[0x0][0x208] ;  /* 0x0000820000247ab9 */ /* 0x000fe20000000a00 */
[----:B------:R-:W-:-:S04]  /*0fd0*/  ISETP.NE.U32.AND P0, PT, RZ, UR4, PT ;  /* 0x00000004ff007c0c */ /* 0x000fc8000bf05070 */
[----:B------:R-:W-:-:S13]  /*0fe0*/  ISETP.NE.AND.EX P0, PT, RZ, UR5, PT, P0 ;  /* 0x00000005ff007c0c */ /* 0x000fda000bf05300 */
[----:B------:R-:W-:Y:S05]  /*0ff0*/  @!P0 BRA `(.L_x_6) ;  /* 0x00000000001c8947 */ /* 0x000fea0003800000 */
[----:B------:R-:W0:Y:S02]  /*1000*/  LDC.64 R2, c[0x0][0x598] ;  /* 0x00016600ff027b82 */ /* 0x000e240000000a00 */
[----:B0-----:R-:W2:Y:S02]  /*1010*/  LDG.E.64 R2, desc[UR36][R2.64] ;  /* 0x0000002402027981 */ /* 0x001ea4000c1e1b00 */
[----:B--2---:R-:W-:-:S04]  /*1020*/  ISETP.NE.U32.AND P0, PT, R2, RZ, PT ;  /* 0x000000ff0200720c */ /* 0x004fc80003f05070 */
[----:B------:R-:W-:-:S13]  /*1030*/  ISETP.NE.AND.EX P0, PT, R3, RZ, PT, P0 ;  /* 0x000000ff0300720c */ /* 0x000fda0003f05300 */
[----:B------:R-:W-:Y:S05]  /*1040*/  @!P0 BRA `(.L_x_6) ;  /* 0x0000000000088947 */ /* 0x000fea0003800000 */
[----:B------:R0:W5:Y:S01]  /*1050*/  LD.E R57, desc[UR36][R2.64] ;  /* 0x0000002402397980 */ /* 0x000162000c101900 */
[----:B------:R-:W-:Y:S05]  /*1060*/  BRA `(.L_x_7) ;  /* 0x0000000000247947 */ /* 0x000fea0003800000 */
.L_x_6:
[----:B------:R-:W-:Y:S02]  /*1070*/  ULDC.64 UR4, c[0x0][0x588] ;  /* 0x0001620000047ab9 */ /* 0x000fe40000000a00 */
[----:B------:R-:W-:-:S04]  /*1080*/  ISETP.NE.U32.AND P0, PT, RZ, UR4, PT ;  /* 0x00000004ff007c0c */ /* 0x000fc8000bf05070 */
[----:B------:R-:W-:-:S13]  /*1090*/  ISETP.NE.AND.EX P0, PT, RZ, UR5, PT, P0 ;  /* 0x00000005ff007c0c */ /* 0x000fda000bf05300 */
[----:B------:R-:W-:Y:S05]  /*10a0*/  @!P0 BRA `(.L_x_8) ;  /* 0x00000000000c8947 */ /* 0x000fea0003800000 */
[----:B------:R-:W0:Y:S02]  /*10b0*/  LDC.64 R2, c[0x0][0x588] ;  /* 0x00016200ff027b82 */ /* 0x000e240000000a00 */
[----:B0-----:R1:W5:Y:S01]  /*10c0*/  LDG.E R57, desc[UR36][R2.64] ;  /* 0x0000002402397981 */ /* 0x001362000c1e1900 */
[----:B------:R-:W-:Y:S05]  /*10d0*/  BRA `(.L_x_7) ;  /* 0x0000000000087947 */ /* 0x000fea0003800000 */
.L_x_8:
[----:B------:R-:W-:Y:S02]  /*10e0*/  ULDC UR4, c[0x0][0x580] ;  /* 0x0001600000047ab9 */ /* 0x000fe40000000800 */
[----:B------:R-:W-:-:S07]  /*10f0*/  IMAD.U32 R57, RZ, RZ, UR4 ;  /* 0x00000004ff397e24 */ /* 0x000fce000f8e00ff */
.L_x_7:
[----:B------:R-:W-:Y:S02]  /*1100*/  ULDC.64 UR4, c[0x0][0x5a0] ;  /* 0x0001680000047ab9 */ /* 0x000fe40000000a00 */
[----:B------:R-:W-:-:S04]  /*1110*/  ISETP.NE.U32.AND P0, PT, RZ, UR4, PT ;  /* 0x00000004ff007c0c */ /* 0x000fc8000bf05070 */
[----:B------:R-:W-:-:S13]  /*1120*/  ISETP.NE.AND.EX P0, PT, RZ, UR5, PT, P0 ;  /* 0x00000005ff007c0c */ /* 0x000fda000bf05300 */
[----:B------:R-:W-:Y:S05]  /*1130*/  @!P0 BRA `(.L_x_9) ;  /* 0x00000000001c8947 */ /* 0x000fea0003800000 */
[----:B01----:R-:W0:Y:S02]  /*1140*/  LDC.64 R2, c[0x0][0x5a0] ;  /* 0x00016800ff027b82 */ /* 0x003e240000000a00 */
[----:B0-----:R-:W2:Y:S02]  /*1150*/  LDG.E.64 R2, desc[UR36][R2.64] ;  /* 0x0000002402027981 */ /* 0x001ea4000c1e1b00 */
[----:B--2---:R-:W-:-:S04]  /*1160*/  ISETP.NE.U32.AND P0, PT, R2, RZ, PT ;  /* 0x000000ff0200720c */ /* 0x004fc80003f05070 */
[----:B------:R-:W-:-:S13]  /*1170*/  ISETP.NE.AND.EX P0, PT, R3, RZ, PT, P0 ;  /* 0x000000ff0300720c */ /* 0x000fda0003f05300 */
[----:B------:R-:W-:Y:S05]  /*1180*/  @!P0 BRA `(.L_x_9) ;  /* 0x0000000000088947 */ /* 0x000fea0003800000 */
[----:B------:R0:W5:Y:S01]  /*1190*/  LD.E R58, desc[UR36][R2.64] ;  /* 0x00000024023a7980 */ /* 0x000162000c101900 */
[----:B------:R-:W-:Y:S05]  /*11a0*/  BRA `(.L_x_10) ;  /* 0x0000000000247947 */ /* 0x000fea0003800000 */
.L_x_9:
[----:B------:R-:W-:Y:S02]  /*11b0*/  ULDC.64 UR4, c[0x0][0x590] ;  /* 0x0001640000047ab9 */ /* 0x000fe40000000a00 */
[----:B------:R-:W-:-:S04]  /*11c0*/  ISETP.NE.U32.AND P0, PT, RZ, UR4, PT ;  /* 0x00000004ff007c0c */ /* 0x000fc8000bf05070 */
[----:B------:R-:W-:-:S13]  /*11d0*/  ISETP.NE.AND.EX P0, PT, RZ, UR5, PT, P0 ;  /* 0x00000005ff007c0c */ /* 0x000fda000bf05300 */
[----:B------:R-:W-:Y:S05]  /*11e0*/  @!P0 BRA `(.L_x_11) ;  /* 0x00000000000c8947 */ /* 0x000fea0003800000 */
[----:B------:R-:W2:Y:S02]  /*11f0*/  LDC.64 R58, c[0x0][0x590] ;  /* 0x00016400ff3a7b82 */ /* 0x000ea40000000a00 */
[----:B--2---:R2:W5:Y:S01]  /*1200*/  LDG.E R58, desc[UR36][R58.64] ;  /* 0x000000243a3a7981 */ /* 0x004562000c1e1900 */
[----:B------:R-:W-:Y:S05]  /*1210*/  BRA `(.L_x_10) ;  /* 0x0000000000087947 */ /* 0x000fea0003800000 */
.L_x_11:
[----:B------:R-:W-:Y:S02]  /*1220*/  ULDC UR4, c[0x0][0x584] ;  /* 0x0001610000047ab9 */ /* 0x000fe40000000800 */
[----:B------:R-:W-:-:S07]  /*1230*/  IMAD.U32 R58, RZ, RZ, UR4 ;  /* 0x00000004ff3a7e24 */ /* 0x000fce000f8e00ff */
.L_x_10:
[----:B01----:R-:W0:Y:S01]  /*1240*/  LDC R2, c[0x0][0x65c] ;  /* 0x00019700ff027b82 */ /* 0x003e220000000800 */
[----:B------:R-:W-:Y:S01]  /*1250*/  ULDC UR6, c[0x0][0x28c] ;  /* 0x0000a30000067ab9 */ /* 0x000fe20000000800 */
[----:B------:R-:W-:Y:S01]  /*1260*/  ISETP.NE.AND P0, PT, R8, 0x2, PT ;  /* 0x000000020800780c */ /* 0x000fe20003f05270 */
[----:B------:R-:W-:Y:S01]  /*1270*/  UIADD3 UR6, UR6, 0x1f, URZ ;  /* 0x0000001f06067890 */ /* 0x000fe2000fffe03f */
[----:B------:R-:W-:Y:S01]  /*1280*/  IMAD.U32 R8, RZ, RZ, UR12 ;  /* 0x0000000cff087e24 */ /* 0x000fe2000f8e00ff */
[----:B------:R-:W-:Y:S01]  /*1290*/  UMOV UR39, URZ ;  /* 0x0000003f00277c82 */ /* 0x000fe20008000000 */
[----:B------:R-:W-:Y:S01]  /*12a0*/  UMOV UR38, URZ ;  /* 0x0000003f00267c82 */ /* 0x000fe20008000000 */
[----:B------:R-:W-:Y:S01]  /*12b0*/  USHF.R.S32.HI UR7, URZ, 0x1f, UR6 ;  /* 0x0000001f3f077899 */ /* 0x000fe20008011406 */
[----:B------:R-:W-:-:S03]  /*12c0*/  ULDC.64 UR8, c[0x0][0x650] ;  /* 0x0001940000087ab9 */ /* 0x000fc60000000a00 */
[----:B------:R-:W-:-:S04]  /*12d0*/  ULEA.HI UR7, UR7, UR6, URZ, 0x5 ;  /* 0x0000000607077291 */ /* 0x000fc8000f8f283f */
[----:B------:R-:W-:Y:S01]  /*12e0*/  USHF.R.S32.HI UR40, URZ, 0x5, UR7 ;  /* 0x000000053f287899 */ /* 0x000fe20008011407 */
[----:B0-----:R-:W-:-:S13]  /*12f0*/  ISETP.NE.AND P1, PT, R2, 0x1, PT ;  /* 0x000000010200780c */ /* 0x001fda0003f25270 */
[----:B------:R-:W0:Y:S01]  /*1300*/  @P1 LDC R17, c[0x0][0x10] ;  /* 0x00000400ff111b82 */ /* 0x000e220000000800 */
[----:B------:R-:W-:Y:S02]  /*1310*/  @P1 IMAD.MOV.U32 R7, RZ, RZ, RZ ;  /* 0x000000ffff071224 */ /* 0x000fe400078e00ff */
[----:B------:R-:W-:-:S05]  /*1320*/  @P1 IMAD.MOV.U32 R9, RZ, RZ, RZ ;  /* 0x000000ffff091224 */ /* 0x000fca00078e00ff */
[----:B------:R-:W1:Y:S01]  /*1330*/  @!P1 LDC R3, c[0x0][0xc] ;  /* 0x00000300ff039b82 */ /* 0x000e620000000800 */
[----:B------:R-:W-:Y:S01]  /*1340*/  ULDC UR4, c[0x0][0xc] ;  /* 0x0000030000047ab9 */ /* 0x000fe20000000800 */
[----:B------:R-:W-:Y:S02]  /*1350*/  ULDC UR5, c[0x0][0x10] ;  /* 0x0000040000057ab9 */ /* 0x000fe40000000800 */
[----:B------:R-:W-:-:S04]  /*1360*/  UIMAD.WIDE.U32 UR4, UR4, UR5, URZ ;  /* 0x00000005040472a5 */ /* 0x000fc8000f8e003f */
[----:B------:R-:W3:Y:S01]  /*1370*/  LDC R0, c[0x0][0x14] ;  /* 0x00000500ff007b82 */ /* 0x000ee20000000800 */
[----:B0-----:R-:W-:-:S04]  /*1380*/  @P1 IMAD.WIDE.U32 R16, R17, UR12, R6 ;  /* 0x0000000c11101c25 */ /* 0x001fc8000f8e0006 */
[----:B------:R-:W-:Y:S02]  /*1390*/  @P1 IMAD.IADD R17, R17, 0x1, R9 ;  /* 0x0000000111111824 */ /* 0x000fe400078e0209 */
[----:B------:R-:W-:Y:S02]  /*13a0*/  IMAD.MOV.U32 R9, RZ, RZ, RZ ;  /* 0x000000ffff097224 */ /* 0x000fe400078e00ff */
[----:B-1----:R-:W-:-:S04]  /*13b0*/  @!P1 IMAD.WIDE.U32 R8, R6, R3, R8 ;  /* 0x0000000306089225 */ /* 0x002fc800078e0008 */
[----:B------:R-:W-:Y:S02]  /*13c0*/  @!P1 IMAD.MOV.U32 R16, RZ, RZ, R8 ;  /* 0x000000ffff109224 */ /* 0x000fe400078e0008 */
[----:B---3--:R-:W-:-:S04]  /*13d0*/  IMAD.WIDE.U32 R10, R0, UR4, RZ ;  /* 0x00000004000a7c25 */ /* 0x008fc8000f8e00ff */
[----:B------:R-:W-:Y:S01]  /*13e0*/  IMAD R3, R0, UR5, RZ ;  /* 0x0000000500037c24 */ /* 0x000fe2000f8e02ff */
[----:B------:R0:W-:Y:S01]  /*13f0*/  STL.64 [R1], R10 ;  /* 0x0000000a01007387 */ /* 0x0001e20000100a00 */
[----:B------:R-:W-:Y:S02]  /*1400*/  @!P1 IMAD.MOV.U32 R17, RZ, RZ, R9 ;  /* 0x000000ffff119224 */ /* 0x000fe400078e0009 */
[----:B------:R-:W-:Y:S01]  /*1410*/  IMAD.IADD R0, R11, 0x1, R3 ;  /* 0x000000010b007824 */ /* 0x000fe200078e0203 */
[----:B------:R-:W-:Y:S06]  /*1420*/  @P0 BRA `(.L_x_12) ;  /* 0x0000000000200947 */ /* 0x000fec0003800000 */
[----:B------:R-:W-:Y:S01]  /*1430*/  UISETP.GE.U32.AND UP0, UPT, UR40, 0x38, UPT ;  /* 0x000000382800788c */ /* 0x000fe2000bf06070 */
[----:B------:R-:W-:Y:S01]  /*1440*/  IADD3 R16, P0, R16, R10, RZ ;  /* 0x0000000a10107210 */ /* 0x000fe20007f1e0ff */
[----:B------:R-:W-:Y:S01]  /*1450*/  USHF.R.U32.HI UR4, URZ, 0x3, UR40 ;  /* 0x000000033f047899 */ /* 0x000fe20008011628 */
[----:B------:R-:W-:-:S03]  /*1460*/  UMOV UR38, URZ ;  /* 0x0000003f00267c82 */ /* 0x000fc60008000000 */
[----:B------:R-:W-:Y:S01]  /*1470*/  UIMAD.WIDE.U32 UR4, UR4, 0x24924925, URZ ;  /* 0x24924925040478a5 */ /* 0x000fe2000f8e003f */
[----:B------:R-:W-:-:S03]  /*1480*/  IMAD.X R17, R0, 0x1, R17, P0 ;  /* 0x0000000100117824 */ /* 0x000fc600000e0611 */
[----:B------:R-:W-:Y:S02]  /*1490*/  UIMAD UR39, UR5, -0x38, UR40 ;  /* 0xffffffc8052778a4 */ /* 0x000fe4000f8e0228 */
[----:B------:R-:W-:-:S12]  /*14a0*/  @UP0 ULOP3.LUT UR38, UR5, 0x1, URZ, 0xc0, !UPT ;  /* 0x0000000105260892 */ /* 0x000fd8000f8ec03f */
.L_x_12:
[----:B------:R-:W-:Y:S01]  /*14b0*/  ISETP.GE.U32.AND P0, PT, R16, UR8, PT ;  /* 0x0000000810007c0c */ /* 0x000fe2000bf06070 */
[----:B------:R-:W-:Y:S01]  /*14c0*/  IMAD.MOV.U32 R22, RZ, RZ, -0x1 ;  /* 0xffffffffff167424 */ /* 0x000fe200078e00ff */
[----:B------:R-:W-:Y:S01]  /*14d0*/  PRMT R3, RZ, 0x7610, R3 ;  /* 0x00007610ff037816 */ /* 0x000fe20000000003 */
[----:B------:R-:W-:Y:S01]  /*14e0*/  IMAD.MOV.U32 R19, RZ, RZ, -0x1 ;  /* 0xffffffffff137424 */ /* 0x000fe200078e00ff */
[----:B------:R-:W-:Y:S01]  /*14f0*/  ISETP.GE.U32.AND.EX P0, PT, R17, UR9, PT, P0 ;  /* 0x0000000911007c0c */ /* 0x000fe2000bf06100 */
[----:B------:R-:W-:-:S12]  /*1500*/  IMAD.MOV.U32 R18, RZ, RZ, -0x1 ;  /* 0xffffffffff127424 */ /* 0x000fd800078e00ff */
[----:B------:R-:W-:Y:S05]  /*1510*/  @P0 BRA `(.L_x_13) ;  /* 0x0000000400280947 */ /* 0x000fea0003800000 */
[----:B------:R-:W1:Y:S01]  /*1520*/  LDC.64 R18, c[0x0][0x628] ;  /* 0x00018a00ff127b82 */ /* 0x000e620000000a00 */
[----:B------:R-:W-:Y:S02]  /*1530*/  IMAD.MOV.U32 R8, RZ, RZ, R16 ;  /* 0x000000ffff087224 */ /* 0x000fe400078e0010 */
[----:B------:R-:W-:-:S05]  /*1540*/  IMAD.MOV.U32 R9, RZ, RZ, R17 ;  /* 0x000000ffff097224 */ /* 0x000fca00078e0011 */
[----:B------:R-:W3:Y:S08]  /*1550*/  LDC R22, c[0x0][0x630] ;  /* 0x00018c00ff167b82 */ /* 0x000ef00000000800 */
[----:B------:R-:W4:Y:S01]  /*1560*/  LDC.64 R26, c[0x0][0x620] ;  /* 0x00018800ff1a7b82 */ /* 0x000f220000000a00 */
[----:B-1----:R-:W-:-:S04]  /*1570*/  ISETP.NE.U32.AND P0, PT, R18, RZ, PT ;  /* 0x000000ff1200720c */ /* 0x002fc80003f05070 */
[----:B------:R-:W-:-:S13]  /*1580*/  ISETP.NE.AND.EX P0, PT, R19, RZ, PT, P0 ;  /* 0x000000ff1300720c */ /* 0x000fda0003f05300 */
[----:B---34-:R-:W-:Y:S05]  /*1590*/  @!P0 BRA `(.L_x_14) ;  /* 0x0000000000288947 */ /* 0x018fea0003800000 */
[----:B------:R-:W1:Y:S02]  /*15a0*/  LDC R3, c[0x0][0x634] ;  /* 0x00018d00ff037b82 */ /* 0x000e640000000800 */
[----:B-1----:R-:W-:-:S05]  /*15b0*/  IADD3 R3, P0, R16, R3, RZ ;  /* 0x0000000310037210 */ /* 0x002fca0007f1e0ff */
[----:B------:R-:W-:-:S04]  /*15c0*/  IMAD.X R15, RZ, RZ, R17, P0 ;  /* 0x000000ffff0f7224 */ /* 0x000fc800000e0611 */
[----:B------:R-:W-:-:S04]  /*15d0*/  IMAD.WIDE.U32 R8, R15, R18, RZ ;  /* 0x000000120f087225 */ /* 0x000fc800078e00ff */
[----:B0-----:R-:W-:-:S04]  /*15e0*/  IMAD.WIDE.U32 R10, P0, R3, R19, R8 ;  /* 0x00000013030a7225 */ /* 0x001fc80007800008 */
[----:B------:R-:W-:-:S04]  /*15f0*/  IMAD.WIDE.U32 R8, R3, R18, RZ ;  /* 0x0000001203087225 */ /* 0x000fc800078e00ff */
[----:B------:R-:W-:Y:S01]  /*1600*/  IMAD.X R13, RZ, RZ, RZ, P0 ;  /* 0x000000ffff0d7224 */ /* 0x000fe200000e06ff */
[----:B------:R-:W-:Y:S01]  /*1610*/  IADD3 RZ, P0, R9, R10, RZ ;  /* 0x0000000a09ff7210 */ /* 0x000fe20007f1e0ff */
[----:B------:R-:W-:-:S04]  /*1620*/  IMAD.MOV.U32 R12, RZ, RZ, R11 ;  /* 0x000000ffff0c7224 */ /* 0x000fc800078e000b */
[----:B------:R-:W-:-:S08]  /*1630*/  IMAD.WIDE.U32.X R8, R15, R19, R12, P0 ;  /* 0x000000130f087225 */ /* 0x000fd000000e040c */
.L_x_14:
[----:B------:R-:W1:Y:S01]  /*1640*/  LDC.64 R30, c[0x0][0x640] ;  /* 0x00019000ff1e7b82 */ /* 0x000e620000000a00 */
[-CC-:B------:R-:W-:Y:S02]  /*1650*/  SHF.R.U64 R32, R8, R22.reuse, R9.reuse ;  /* 0x0000001608207219 */ /* 0x180fe40000001209 */
[----:B------:R-:W-:Y:S02]  /*1660*/  SHF.R.U32.HI R3, RZ, R22, R9 ;  /* 0x00000016ff037219 */ /* 0x000fe40000011609 */
[----:B0-----:R-:W-:-:S03]  /*1670*/  IADD3 R11, P0, RZ, -R32, RZ ;  /* 0x80000020ff0b7210 */ /* 0x001fc60007f1e0ff */
[----:B------:R-:W0:Y:S02]  /*1680*/  LDC R12, c[0x0][0x618] ;  /* 0x00018600ff0c7b82 */ /* 0x000e240000000800 */
[----:B------:R-:W-:Y:S02]  /*1690*/  IMAD.X R3, RZ, RZ, ~R3, P0 ;  /* 0x000000ffff037224 */ /* 0x000fe400000e0e03 */
[----:B------:R-:W-:-:S04]  /*16a0*/  IMAD.WIDE.U32 R8, R11, R26, R16 ;  /* 0x0000001a0b087225 */ /* 0x000fc800078e0010 */
[----:B------:R-:W3:Y:S01]  /*16b0*/  LDC R22, c[0x0][0x608] ;  /* 0x00018200ff167b82 */ /* 0x000ee20000000800 */
[----:B------:R-:W-:-:S04]  /*16c0*/  IMAD R10, R3, R26, RZ ;  /* 0x0000001a030a7224 */ /* 0x000fc800078e02ff */
[----:B------:R-:W-:Y:S02]  /*16d0*/  IMAD R3, R11, R27, R10 ;  /* 0x0000001b0b037224 */ /* 0x000fe400078e020a */
[----:B------:R-:W-:Y:S01]  /*16e0*/  IMAD.MOV.U32 R10, RZ, RZ, -0x1 ;  /* 0xffffffffff0a7424 */ /* 0x000fe200078e00ff */
[----:B------:R-:W4:Y:S01]  /*16f0*/  LDC R29, c[0x0][0x658] ;  /* 0x00019600ff1d7b82 */ /* 0x000f220000000800 */
[----:B------:R-:W-:Y:S01]  /*1700*/  IMAD.IADD R3, R9, 0x1, R3 ;  /* 0x0000000109037824 */ /* 0x000fe200078e0203 */
[----:B-1----:R-:W-:-:S04]  /*1710*/  ISETP.NE.U32.AND P0, PT, R30, RZ, PT ;  /* 0x000000ff1e00720c */ /* 0x002fc80003f05070 */
[----:B------:R-:W-:Y:S02]  /*1720*/  ISETP.NE.AND.EX P0, PT, R31, RZ, PT, P0 ;  /* 0x000000ff1f00720c */ /* 0x000fe40003f05300 */
[----:B------:R-:W1:Y:S01]  /*1730*/  LDC R26, c[0x0][0x600] ;  /* 0x00018000ff1a7b82 */ /* 0x000e620000000800 */
[-CC-:B0-----:R-:W-:Y:S02]  /*1740*/  SHF.R.U64 R18, R8, R12.reuse, R3.reuse ;  /* 0x0000000c08127219 */ /* 0x181fe40000001203 */
[----:B------:R-:W-:-:S05]  /*1750*/  SHF.R.U32.HI R3, RZ, R12, R3 ;  /* 0x0000000cff037219 */ /* 0x000fca0000011603 */
[----:B------:R-:W0:Y:S01]  /*1760*/  LDC R27, c[0x0][0x648] ;  /* 0x00019200ff1b7b82 */ /* 0x000e220000000800 */
[-CC-:B---3--:R-:W-:Y:S02]  /*1770*/  SHF.R.U64 R34, R18, R22.reuse, R3.reuse ;  /* 0x0000001612227219 */ /* 0x188fe40000001203 */
[----:B------:R-:W-:Y:S01]  /*1780*/  SHF.R.U32.HI R8, RZ, R22, R3 ;  /* 0x00000016ff087219 */ /* 0x000fe20000011603 */
[----:B------:R-:W-:-:S04]  /*1790*/  IMAD.MOV.U32 R22, RZ, RZ, 0x1 ;  /* 0x00000001ff167424 */ /* 0x000fc800078e00ff */
[----:B------:R-:W3:Y:S01]  /*17a0*/  LDC R33, c[0x0][0x638] ;  /* 0x00018e00ff217b82 */ /* 0x000ee20000000800 */
[-CC-:B----4-:R-:W-:Y:S02]  /*17b0*/  SHF.R.U64 R36, R34, R29.reuse, R8.reuse ;  /* 0x0000001d22247219 */ /* 0x190fe40000001208 */
[-C--:B------:R-:W-:Y:S02]  /*17c0*/  SHF.L.U32 R3, R10, R29.reuse, RZ ;  /* 0x0000001d0a037219 */ /* 0x080fe400000006ff */
[----:B------:R-:W-:Y:S01]  /*17d0*/  SHF.R.U32.HI R9, RZ, R29, R8 ;  /* 0x0000001dff097219 */ /* 0x000fe20000011608 */
[----:B------:R-:W-:Y:S01]  /*17e0*/  IMAD.MOV.U32 R8, RZ, RZ, R36 ;  /* 0x000000ffff087224 */ /* 0x000fe200078e0024 */
[----:B------:R-:W-:Y:S01]  /*17f0*/  LOP3.LUT R15, RZ, R3, RZ, 0x33, !PT ;  /* 0x00000003ff0f7212 */ /* 0x000fe200078e33ff */
[----:B------:R-:W4:Y:S01]  /*1800*/  LDC R28, c[0x0][0x610] ;  /* 0x00018400ff1c7b82 */ /* 0x000f220000000800 */
[----:B------:R-:W-:Y:S05]  /*1810*/  @!P0 BRA `(.L_x_15) ;  /* 0x0000000000288947 */ /* 0x000fea0003800000 */
[----:B------:R-:W2:Y:S02]  /*1820*/  LDC R3, c[0x0][0x64c] ;  /* 0x00019300ff037b82 */ /* 0x000ea40000000800 */
[----:B--2---:R-:W-:-:S05]  /*1830*/  IADD3 R3, P0, R36, R3, RZ ;  /* 0x0000000324037210 */ /* 0x004fca0007f1e0ff */
[----:B------:R-:W-:-:S04]  /*1840*/  IMAD.X R19, RZ, RZ, R9, P0 ;  /* 0x000000ffff137224 */ /* 0x000fc800000e0609 */
[----:B------:R-:W-:-:S04]  /*1850*/  IMAD.WIDE.U32 R8, R19, R30, RZ ;  /* 0x0000001e13087225 */ /* 0x000fc800078e00ff */
[----:B------:R-:W-:-:S04]  /*1860*/  IMAD.WIDE.U32 R10, P0, R3, R31, R8 ;  /* 0x0000001f030a7225 */ /* 0x000fc80007800008 */
[----:B------:R-:W-:-:S04]  /*1870*/  IMAD.WIDE.U32 R8, R3, R30, RZ ;  /* 0x0000001e03087225 */ /* 0x000fc800078e00ff */
[----:B------:R-:W-:Y:S01]  /*1880*/  IMAD.X R13, RZ, RZ, RZ, P0 ;  /* 0x000000ffff0d7224 */ /* 0x000fe200000e06ff */
[----:B------:R-:W-:Y:S01]  /*1890*/  IADD3 RZ, P0, R9, R10, RZ ;  /* 0x0000000a09ff7210 */ /* 0x000fe20007f1e0ff */
[----:B------:R-:W-:-:S04]  /*18a0*/  IMAD.MOV.U32 R12, RZ, RZ, R11 ;  /* 0x000000ffff0c7224 */ /* 0x000fc800078e000b */
[----:B------:R-:W-:-:S08]  /*18b0*/  IMAD.WIDE.U32.X R8, R19, R31, R12, P0 ;  /* 0x0000001f13087225 */ /* 0x000fd000000e040c */
.L_x_15:
[----:B0-----:R-:W-:Y:S01]  /*18c0*/  SHF.R.U64 R7, R8, R27, R9 ;  /* 0x0000001b08077219 */ /* 0x001fe20000001209 */
[----:B-1----:R-:W-:Y:S01]  /*18d0*/  VIADD R9, R26, 0xffffffff ;  /* 0xffffffff1a097836 */ /* 0x002fe20000000000 */
[----:B------:R-:W-:Y:S01]  /*18e0*/  SHF.L.U32 R3, R22, R29, RZ ;  /* 0x0000001d16037219 */ /* 0x000fe200000006ff */
[----:B------:R-:W-:Y:S01]  /*18f0*/  @P1 IMAD R21, R25, R24, R6 ;  /* 0x0000001819151224 */ /* 0x000fe200078e0206 */
[----:B------:R-:W-:Y:S01]  /*1900*/  LOP3.LUT R8, R34, R15, RZ, 0xc0, !PT ;  /* 0x0000000f22087212 */ /* 0x000fe200078ec0ff */
[----:B------:R-:W-:Y:S02]  /*1910*/  IMAD.MOV R10, RZ, RZ, -R7 ;  /* 0x000000ffff0a7224 */ /* 0x000fe400078e0a07 */
[----:B------:R-:W-:Y:S02]  /*1920*/  IMAD.MOV.U32 R6, RZ, RZ, 0x1 ;  /* 0x00000001ff067424 */ /* 0x000fe400078e00ff */
[----:B------:R-:W-:Y:S01]  /*1930*/  IMAD R8, R3, R7, R8 ;  /* 0x0000000703087224 */ /* 0x000fe200078e0208 */
[----:B------:R-:W-:Y:S01]  /*1940*/  LOP3.LUT R7, R18, R9, RZ, 0xc0, !PT ;  /* 0x0000000912077212 */ /* 0x000fe200078ec0ff */
[----:B---3--:R-:W-:-:S02]  /*1950*/  IMAD R3, R10, R33, R36 ;  /* 0x000000210a037224 */ /* 0x008fc400078e0224 */
[----:B----4-:R-:W-:Y:S02]  /*1960*/  IMAD R22, R8, R28, R21 ;  /* 0x0000001c08167224 */ /* 0x010fe400078e0215 */
[----:B------:R-:W-:Y:S01]  /*1970*/  IMAD R7, R3, R26, R7 ;  /* 0x0000001a03077224 */ /* 0x000fe200078e0207 */
[----:B------:R-:W-:Y:S01]  /*1980*/  PRMT R3, R6, 0x7610, R3 ;  /* 0x0000761006037816 */ /* 0x000fe20000000003 */
[----:B------:R-:W-:-:S03]  /*1990*/  IMAD.MOV.U32 R18, RZ, RZ, R32 ;  /* 0x000000ffff127224 */ /* 0x000fc600078e0020 */
[----:B------:R-:W-:Y:S02]  /*19a0*/  SEL R19, R7, R22, !P1 ;  /* 0x0000001607137207 */ /* 0x000fe40004800000 */
[----:B------:R-:W-:-:S07]  /*19b0*/  SEL R22, R22, R7, !P1 ;  /* 0x0000000716167207 */ /* 0x000fce0004800000 */
.L_x_13:
[----:B------:R-:W-:Y:S05]  /*19c0*/  @!P3 BRA `(.L_x_16) ;  /* 0x00000000000cb947 */ /* 0x000fea0003800000 */
[----:B------:R-:W-:Y:S01]  /*19d0*/  UCGABAR_WAIT ;  /* 0x0000000000007dc7 */ /* 0x000fe20008000000 */
[----:B------:R-:W-:Y:S01]  /*19e0*/  CCTL.IVALL ;  /* 0x00000000ff00798f */ /* 0x000fe20002000000 */
[----:B------:R-:W-:Y:S05]  /*19f0*/  BRA `(.L_x_17) ;  /* 0x0000000000047947 */ /* 0x000fea0003800000 */
.L_x_16:
[----:B------:R-:W-:Y:S06]  /*1a00*/  BAR.SYNC.DEFER_BLOCKING 0x0 ;  /* 0x0000000000007b1d */ /* 0x000fec0000010000 */
.L_x_17:
[----:B------:R-:W-:Y:S05]  /*1a10*/  @!P2 BRA `(.L_x_18) ;  /* 0x0000002c00f0a947 */ /* 0x000fea0003800000 */
[----:B------:R-:W-:-:S13]  /*1a20*/  ISETP.GT.U32.AND P0, PT, R35, 0x1, PT ;  /* 0x000000012300780c */ /* 0x000fda0003f04070 */
[----:B------:R-:W-:Y:S05]  /*1a30*/  @P0 EXIT ;  /* 0x000000000000094d */ /* 0x000fea0003800000 */
.L_x_19:
[----:B------:R-:W-:-:S08]  /*1a40*/  NOP ;  /* 0x0000000000007918 */ /* 0x000fd00000000000 */
[----:B------:R-:W1:Y:S02]  /*1a50*/  USETMAXREG.TRY_ALLOC.CTAPOOL UP0, 0xe8 ;  /* 0x000000e8000079c8 */ /* 0x000e640008000600 */
[----:B-1----:R-:W-:-:S13]  /*1a60*/  PLOP3.LUT P0, PT, PT, PT, UP0, 0x80, 0x0 ;  /* 0x000000000000781c */ /* 0x002fda0003f0f008 */
[----:B------:R-:W-:Y:S05]  /*1a70*/  @!P0 BRA `(.L_x_19) ;  /* 0xfffffffc00f08947 */ /* 0x000fea000383ffff */
[----:B------:R-:W-:-:S13]  /*1a80*/  LOP3.LUT P0, RZ, R3, 0xff, RZ, 0xc0, !PT ;  /* 0x000000ff03ff7812 */ /* 0x000fda000780c0ff */
[----:B------:R-:W-:Y:S05]  /*1a90*/  @!P0 EXIT ;  /* 0x000000000000894d */ /* 0x000fea0003800000 */
[----:B0-----:R-:W3:Y:S01]  /*1aa0*/  LDL.64 R10, [R1] ;  /* 0x00000000010a7983 */ /* 0x001ee20000100a00 */
[----:B------:R-:W0:Y:S01]  /*1ab0*/  S2UR UR4, SR_CgaCtaId ;  /* 0x00000000000479c3 */ /* 0x000e220000008800 */
[CC--:B------:R-:W-:Y:S01]  /*1ac0*/  LEA.HI R3, R20.reuse, R5.reuse, RZ, 0x2 ;  /* 0x0000000514037211 */ /* 0x0c0fe200078f10ff */
[----:B------:R-:W-:Y:S01]  /*1ad0*/  UMOV UR41, 0x400 ;  /* 0x0000040000297882 */ /* 0x000fe20000000000 */
[----:B------:R-:W-:Y:S01]  /*1ae0*/  LEA.HI R20, R20, R5, RZ, 0x5 ;  /* 0x0000000514147211 */ /* 0x000fe200078f28ff */
[----:B------:R-:W-:Y:S01]  /*1af0*/  UISETP.LT.AND UP0, UPT, UR40, 0x1, UPT ;  /* 0x000000012800788c */ /* 0x000fe2000bf01270 */
[----:B------:R-:W-:Y:S01]  /*1b00*/  LOP3.LUT R4, R3, 0xfffffffc, RZ, 0xc0, !PT ;  /* 0xfffffffc03047812 */ /* 0x000fe200078ec0ff */
[----:B------:R-:W-:Y:S01]  /*1b10*/  UIADD3 UR5, UR43, -0x1, URZ ;  /* 0xffffffff2b057890 */ /* 0x000fe2000fffe03f */
[--C-:B------:R-:W-:Y:S01]  /*1b20*/  SHF.R.S32.HI R60, RZ, 0x2, R3.reuse ;  /* 0x00000002ff3c7819 */ /* 0x100fe20000011403 */
[----:B--2---:R-:W1:Y:S01]  /*1b30*/  LDC R59, c[0x0][0x658] ;  /* 0x00019600ff3b7b82 */ /* 0x004e620000000800 */
[----:B------:R-:W-:Y:S01]  /*1b40*/  SHF.R.S32.HI R7, RZ, 0x1f, R3 ;  /* 0x0000001fff077819 */ /* 0x000fe20000011403 */
[----:B------:R-:W-:Y:S01]  /*1b50*/  IMAD.IADD R4, R5, 0x1, -R4 ;  /* 0x0000000105047824 */ /* 0x000fe200078e0a04 */
[----:B------:R-:W-:Y:S01]  /*1b60*/  USEL UR42, UR40, 0x1, UP0 ;  /* 0x00000001282a7887 */ /* 0x000fe20008000000 */
[----:B------:R-:W-:Y:S01]  /*1b70*/  SHF.R.S32.HI R3, RZ, 0x5, R20 ;  /* 0x00000005ff037819 */ /* 0x000fe20000011414 */
[----:B------:R-:W-:Y:S01]  /*1b80*/  UISETP.NE.AND UP0, UPT, UR5, URZ, UPT ;  /* 0x0000003f0500728c */ /* 0x000fe2000bf05270 */
[----:B------:R-:W-:Y:S01]  /*1b90*/  LEA.HI R7, R7, R60, RZ, 0x3 ;  /* 0x0000003c07077211 */ /* 0x000fe200078f18ff */
[----:B------:R-:W-:Y:S01]  /*1ba0*/  IMAD.MOV.U32 R6, RZ, RZ, -0x1 ;  /* 0xffffffffff067424 */ /* 0x000fe200078e00ff */
[----:B------:R-:W2:Y:S01]  /*1bb0*/  LDC.64 R64, c[0x0][0x5c8] ;  /* 0x00017200ff407b82 */ /* 0x000ea20000000a00 */
[----:B------:R-:W-:Y:S01]  /*1bc0*/  USEL UR7, URZ, 0x1, UP0 ;  /* 0x000000013f077887 */ /* 0x000fe20008000000 */
[----:B------:R-:W-:Y:S01]  /*1bd0*/  LOP3.LUT R7, R7, 0xfffffff8, RZ, 0xc0, !PT ;  /* 0xfffffff807077812 */ /* 0x000fe200078ec0ff */
[----:B------:R-:W-:Y:S01]  /*1be0*/  IMAD.MOV.U32 R8, RZ, RZ, 0x1 ;  /* 0x00000001ff087424 */ /* 0x000fe200078e00ff */
[----:B------:R-:W-:Y:S01]  /*1bf0*/  ULDC UR8, c[0x0][0x284] ;  /* 0x0000a10000087ab9 */ /* 0x000fe20000000800 */
[----:B------:R-:W-:Y:S01]  /*1c00*/  IMAD.SHL.U32 R62, R4, 0x2, RZ ;  /* 0x00000002043e7824 */ /* 0x000fe200078e00ff */
[----:B------:R-:W-:Y:S01]  /*1c10*/  LOP3.LUT R73, R23, 0x1, RZ, 0xfc, !PT ;  /* 0x0000000117497812 */ /* 0x000fe200078efcff */
[----:B------:R-:W-:Y:S01]  /*1c20*/  IMAD.IADD R60, R60, 0x1, -R7 ;  /* 0x000000013c3c7824 */ /* 0x000fe200078e0a07 */
[----:B------:R-:W4:Y:S01]  /*1c30*/  LDC R5, c[0x0][0x288] ;  /* 0x0000a200ff057b82 */ /* 0x000f220000000800 */
[----:B0-----:R-:W-:Y:S01]  /*1c40*/  ULEA UR41, UR4, UR41, 0x18 ;  /* 0x0000002904297291 */ /* 0x001fe2000f8ec03f */
[----:B------:R-:W-:Y:S01]  /*1c50*/  IMAD.U32 R74, RZ, RZ, UR7 ;  /* 0x00000007ff4a7e24 */ /* 0x000fe2000f8e00ff */
[----:B------:R-:W-:Y:S01]  /*1c60*/  USHF.L.U32 UR4, UR5, 0x3, URZ ;  /* 0x0000000305047899 */ /* 0x000fe2000800063f */
[--C-:B------:R-:W-:Y:S01]  /*1c70*/  SHF.R.S32.HI R61, RZ, 0x1f, R60.reuse ;  /* 0x0000001fff3d7819 */ /* 0x100fe2000001143c */
[----:B------:R-:W-:Y:S01]  /*1c80*/  UIADD3 UR5, UR41, 0x480, URZ ;  /* 0x0000048029057890 */ /* 0x000fe2000fffe03f */
[C-C-:B------:R-:W-:Y:S01]  /*1c90*/  IMAD R70, R3.reuse, -0x10, -R60.reuse ;  /* 0xfffffff003467824 */ /* 0x140fe200078e0a3c */
[----:B------:R-:W-:Y:S01]  /*1ca0*/  UIADD3 UR6, UR41, 0x1c480, URZ ;  /* 0x0001c48029067890 */ /* 0x000fe2000fffe03f */
[----:B------:R-:W0:Y:S01]  /*1cb0*/  LDC R68, c[0x0][0x600] ;  /* 0x00018000ff447b82 */ /* 0x000e220000000800 */
[----:B------:R-:W-:Y:S01]  /*1cc0*/  USHF.R.U32.HI UR5, URZ, 0x4, UR5 ;  /* 0x000000043f057899 */ /* 0x000fe20008011605 */
[-C--:B-1----:R-:W-:Y:S01]  /*1cd0*/  SHF.L.U32 R6, R6, R59.reuse, RZ ;  /* 0x0000003b06067219 */ /* 0x082fe200000006ff */
[----:B------:R-:W-:Y:S01]  /*1ce0*/  USHF.R.U32.HI UR6, URZ, 0x4, UR6 ;  /* 0x000000043f067899 */ /* 0x000fe20008011606 */
[----:B------:R-:W-:Y:S01]  /*1cf0*/  IMAD.WIDE R60, R3, 0x10, R60 ;  /* 0x00000010033c7825 */ /* 0x000fe200078e023c */
[----:B------:R-:W-:Y:S01]  /*1d00*/  UIADD3 UR47, UR41, 0x390, URZ ;  /* 0x00000390292f7890 */ /* 0x000fe2000fffe03f */
[----:B------:R-:W-:Y:S01]  /*1d10*/  SHF.L.U32 R59, R8, R59, RZ ;  /* 0x0000003b083b7219 */ /* 0x000fe200000006ff */
[----:B------:R-:W-:Y:S01]  /*1d20*/  ULOP3.LUT UR4, UR4, 0x8, URZ, 0xc0, !UPT ;  /* 0x0000000804047892 */ /* 0x000fe2000f8ec03f */
[----:B--2---:R-:W-:Y:S01]  /*1d30*/  SHF.L.U64.HI R67, R64, 0x3, R65 ;  /* 0x0000000340437819 */ /* 0x004fe20000010241 */
[----:B------:R-:W-:Y:S01]  /*1d40*/  ULOP3.LUT UR5, UR5, 0x3fff, URZ, 0xc0, !UPT ;  /* 0x00003fff05057892 */ /* 0x000fe2000f8ec03f */
[----:B------:R-:W-:Y:S01]  /*1d50*/  LOP3.LUT R69, RZ, R6, RZ, 0x33, !PT ;  /* 0x00000006ff457212 */ /* 0x000fe200078e33ff */
[----:B------:R-:W-:Y:S01]  /*1d60*/  ULOP3.LUT UR6, UR6, 0x3fff, URZ, 0xc0, !UPT ;  /* 0x00003fff06067892 */ /* 0x000fe2000f8ec03f */
[----:B------:R-:W-:Y:S01]  /*1d70*/  SHF.R.S32.HI R63, RZ, 0x1f, R62 ;  /* 0x0000001fff3f7819 */ /* 0x000fe2000001143e */
[----:B------:R-:W-:Y:S01]  /*1d80*/  VIADD R70, R70, UR8 ;  /* 0x0000000846467c36 */ /* 0x000fe20008000000 */
[----:B------:R-:W-:Y:S01]  /*1d90*/  USHF.L.U32 UR48, UR40, 0x1, URZ ;  /* 0x0000000128307899 */ /* 0x000fe2000800063f */
[----:B----4-:R-:W-:Y:S01]  /*1da0*/  IMAD R65, R4, -0x2, R5 ;  /* 0xfffffffe04417824 */ /* 0x010fe200078e0205 */
[----:B------:R-:W-:-:S02]  /*1db0*/  UIADD3 UR42, -UR42, UR40, URZ ;  /* 0x000000282a2a7290 */ /* 0x000fc4000fffe13f */
[----:B------:R-:W-:Y:S02]  /*1dc0*/  ULEA UR43, UR43, UR47, 0x3 ;  /* 0x0000002f2b2b7291 */ /* 0x000fe4000f8e183f */
[----:B------:R-:W-:Y:S02]  /*1dd0*/  ULOP3.LUT UR49, UR4, 0x8, URZ, 0x3c, !UPT ;  /* 0x0000000804317892 */ /* 0x000fe4000f8e3c3f */
[----:B------:R-:W-:Y:S01]  /*1de0*/  ULOP3.LUT UR44, UR4, 0x18, URZ, 0x3c, !UPT ;  /* 0x00000018042c7892 */ /* 0x000fe2000f8e3c3f */
[----:B0-----:R-:W-:Y:S01]  /*1df0*/  VIADD R68, R68, 0xffffffff ;  /* 0xffffffff44447836 */ /* 0x001fe20000000000 */
[----:B------:R-:W-:Y:S02]  /*1e00*/  ULOP3.LUT UR45, UR5, 0x10000, URZ, 0xfc, !UPT ;  /* 0x00010000052d7892 */ /* 0x000fe4000f8efc3f */
[----:B------:R-:W-:Y:S01]  /*1e10*/  ULOP3.LUT UR46, UR6, 0x10000, URZ, 0xfc, !UPT ;  /* 0x00010000062e7892 */ /* 0x000fe2000f8efc3f */
[----:B---3--:R-:W-:-:S11]  /*1e20*/  SHF.L.U64.HI R66, R10, 0x1, R0 ;  /* 0x000000010a427819 */ /* 0x008fd60000010200 */
.L_x_107:
[----:B------:R-:W-:-:S04]  /*1e30*/  SHF.L.U32 R0, R74, 0x1f, RZ ;  /* 0x0000001f4a007819 */ /* 0x000fc800000006ff */
[----:B------:R-:W0:Y:S02]  /*1e40*/  SYNCS.PHASECHK.TRANS64.TRYWAIT P0, [UR43+-0x8], R0 ;  /* 0xfffff800ff0075a7 */ /* 0x000e24000800016b */
[----:B0-2-4-:R-:W-:Y:S05]  /*1e50*/  @!P0 BRA `(.L_x_20) ;  /* 0x0000005800388947 */ /* 0x015fea0003800000 */
.L_x_181:
[----:B------:R-:W-:Y:S02]  /*1e60*/  ULDC UR4, c[0x0][0x28c] ;  /* 0x0000a30000047ab9 */ /* 0x000fe40000000800 */
[----:B------:R-:W-:-:S13]  /*1e70*/  ISETP.LT.AND P0, PT, RZ, UR4, PT ;  /* 0x00000004ff007c0c */ /* 0x000fda000bf01270 */
[----:B------:R-:W-:Y:S05]  /*1e80*/  @P0 BRA `(.L_x_21) ;  /* 0x0000000000400947 */ /* 0x000fea0003800000 */
[----:B0-----:R-:W-:Y:S01]  /*1e90*/  MOV R0, 0x0 ;  /* 0x0000000000007802 */ /* 0x001fe20000000f00 */
[----:B------:R-:W-:Y:S01]  /*1ea0*/  ULDC.64 UR4, c[0x4][0x68] ;  /* 0x01001a0000047ab9 */ /* 0x000fe20000000a00 */
[----:B------:R-:W-:Y:S01]  /*1eb0*/  ULDC.64 UR6, c[0x4][0x8] ;  /* 0x0100020000067ab9 */ /* 0x000fe20000000a00 */
[----:B------:R-:W-:Y:S01]  /*1ec0*/  IMAD.U32 R4, RZ, RZ, UR4 ;  /* 0x00000004ff047e24 */ /* 0x000fe2000f8e00ff */
[----:B------:R0:W1:Y:S01]  /*1ed0*/  LDC.64 R14, c[0x4][R0] ;  /* 0x01000000000e7b82 */ /* 0x0000620000000a00 */
[----:B------:R-:W-:Y:S01]  /*1ee0*/  IMAD.U32 R5, RZ, RZ, UR5 ;  /* 0x00000005ff057e24 */ /* 0x000fe2000f8e00ff */
[----:B------:R-:W-:Y:S01]  /*1ef0*/  ULDC.64 UR4, c[0x4][0x70] ;  /* 0x01001c0000047ab9 */ /* 0x000fe20000000a00 */
[----:B------:R-:W-:Y:S02]  /*1f00*/  IMAD.U32 R10, RZ, RZ, UR6 ;  /* 0x00000006ff0a7e24 */ /* 0x000fe4000f8e00ff */
[----:B------:R-:W-:Y:S02]  /*1f10*/  IMAD.U32 R6, RZ, RZ, UR4 ;  /* 0x00000004ff067e24 */ /* 0x000fe4000f8e00ff */
[----:B------:R-:W-:-:S02]  /*1f20*/  IMAD.U32 R7, RZ, RZ, UR5 ;  /* 0x00000005ff077e24 */ /* 0x000fc4000f8e00ff */
[----:B------:R-:W-:Y:S02]  /*1f30*/  IMAD.U32 R11, RZ, RZ, UR7 ;  /* 0x00000007ff0b7e24 */ /* 0x000fe4000f8e00ff */
[----:B------:R-:W-:Y:S02]  /*1f40*/  IMAD.MOV.U32 R8, RZ, RZ, 0x1e1 ;  /* 0x000001e1ff087424 */ /* 0x000fe400078e00ff */
[----:B------:R-:W-:Y:S02]  /*1f50*/  IMAD.MOV.U32 R12, RZ, RZ, 0x1 ;  /* 0x00000001ff0c7424 */ /* 0x000fe400078e00ff */
[----:B0-----:R-:W-:-:S07]  /*1f60*/  IMAD.MOV.U32 R13, RZ, RZ, RZ ;  /* 0x000000ffff0d7224 */ /* 0x001fce00078e00ff */
[----:B------:R-:W-:-:S07]  /*1f70*/  LEPC R20, `(.L_x_21) ;  /* 0x000000001014794e */ /* 0x000fce0000000000 */
[----:B-1---5:R-:W-:Y:S05]  /*1f80*/  CALL.ABS.NOINC R14 ;  /* 0x000000000e007343 */ /* 0x022fea0003c00000 */
.L_x_21:
[----:B------:R-:W-:-:S13]  /*1f90*/  ISETP.NE.AND P0, PT, R73, 0x3, PT ;  /* 0x000000034900780c */ /* 0x000fda0003f05270 */
[----:B------:R-:W-:Y:S05]  /*1fa0*/  @!P0 BRA `(.L_x_22) ;  /* 0x0000000000048947 */ /* 0x000fea0003800000 */
[----:B------:R-:W-:Y:S01]  /*1fb0*/  BPT.TRAP 0x1 ;  /* 0x000000040000795c */ /* 0x000fe20000300000 */
.L_x_22:
[----:B0-----:R-:W-:Y:S02]  /*1fc0*/  IMAD.U32 R3, RZ, RZ, UR39 ;  /* 0x00000027ff037e24 */ /* 0x001fe4000f8e00ff */
[----:B------:R-:W-:-:S03]  /*1fd0*/  IMAD.U32 R0, RZ, RZ, UR38 ;  /* 0x00000026ff007e24 */ /* 0x000fc6000f8e00ff */
[----:B------:R-:W-:Y:S02]  /*1fe0*/  LEA R3, R3, UR41, 0x3 ;  /* 0x0000002903037c11 */ /* 0x000fe4000f8e18ff */
[----:B------:R-:W-:-:S04]  /*1ff0*/  SHF.L.U32 R0, R0, 0x1f, RZ ;  /* 0x0000001f00007819 */ /* 0x000fc800000006ff */
[----:B------:R0:W1:Y:S01]  /*2000*/  SYNCS.PHASECHK.TRANS64.TRYWAIT P1, [R3+URZ], R0 ;  /* 0x00000000030075a7 */ /* 0x000062000802017f */
[----:B------:R-:W-:Y:S05]  /*2010*/  @!P0 BRA `(.L_x_23) ;  /* 0x0000000000048947 */ /* 0x000fea0003800000 */
[----:B------:R-:W-:Y:S01]  /*2020*/  BPT.TRAP 0x1 ;  /* 0x000000040000795c */ /* 0x000fe20000300000 */
.L_x_23:
[----:B-1----:R-:W-:Y:S05]  /*2030*/  @P1 BRA `(.L_x_24) ;  /* 0x0000000000081947 */ /* 0x002fea0003800000 */
[----:B------:R-:W1:Y:S02]  /*2040*/  SYNCS.PHASECHK.TRANS64.TRYWAIT P1, [R3+URZ], R0 ;  /* 0x00000000030075a7 */ /* 0x000e64000802017f */
[----:B-1----:R-:W-:Y:S05]  /*2050*/  @!P1 BRA `(.L_x_25) ;  /* 0x0000005400d09947 */ /* 0x002fea0003800000 */
.L_x_24:
[----:B------:R-:W-:Y:S05]  /*2060*/  WARPSYNC.ALL ;  /* 0x0000000000007948 */ /* 0x000fea0003800000 */
[----:B------:R-:W-:Y:S01]  /*2070*/  ULEA UR4, UR39, UR45, 0x7 ;  /* 0x0000002d27047291 */ /* 0x000fe2000f8e383f */
[----:B------:R-:W-:Y:S01]  /*2080*/  WARPGROUP.ARRIVE ;  /* 0x00000000000079c5 */ /* 0x000fe20000000000 */
[----:B------:R-:W-:Y:S01]  /*2090*/  ULEA UR6, UR39, UR46, 0x7 ;  /* 0x0000002e27067291 */ /* 0x000fe2000f8e383f */
[----:B01----:R-:W-:Y:S01]  /*20a0*/  IMAD.U32 R0, RZ, RZ, UR42 ;  /* 0x0000002aff007e24 */ /* 0x003fe2000f8e00ff */
[----:B------:R-:W-:Y:S01]  /*20b0*/  UMOV UR5, 0xc0000010 ;  /* 0xc000001000057882 */ /* 0x000fe20000000000 */
[----:B------:R-:W-:-:S03]  /*20c0*/  UMOV UR7, 0xc0000010 ;  /* 0xc000001000077882 */ /* 0x000fc60000000000 */
[----:B------:R-:W-:-:S03]  /*20d0*/  ISETP.GE.AND P1, PT, R0, 0x1, PT ;  /* 0x000000010000780c */ /* 0x000fc60003f26270 */
[----:B------:R-:W-:Y:S03]  /*20e0*/  IGMMA.64x64x32.S8.S8 R24, gdesc[UR4], RZ, !UPT, gsb0 ;  /* 0x01e00000041879f1 */ /* 0x000fe6000c0410ff */
[----:B------:R-:W-:-:S07]  /*20f0*/  WARPGROUP.DEPBAR.LE gsb0, 0x0 ;  /* 0x00008000000079c5 */ /* 0x000fce0000010000 */
[----:B------:R-:W-:Y:S05]  /*2100*/  @!P1 BRA `(.L_x_26) ;  /* 0x0000000000b89947 */ /* 0x000fea0003800000 */
[----:B------:R-:W-:Y:S01]  /*2110*/  UIADD3 UR4, UR39, 0x1, URZ ;  /* 0x0000000127047890 */ /* 0x000fe2000fffe03f */
[----:B------:R-:W-:Y:S02]  /*2120*/  IMAD.U32 R0, RZ, RZ, UR42 ;  /* 0x0000002aff007e24 */ /* 0x000fe4000f8e00ff */
[----:B------:R-:W-:Y:S01]  /*2130*/  IMAD.U32 R3, RZ, RZ, UR39 ;  /* 0x00000027ff037e24 */ /* 0x000fe2000f8e00ff */
[----:B------:R-:W-:-:S04]  /*2140*/  UISETP.NE.AND UP0, UPT, UR4, 0x38, UPT ;  /* 0x000000380400788c */ /* 0x000fc8000bf05270 */
[----:B------:R-:W-:Y:S02]  /*2150*/  USEL UR5, URZ, 0x1, UP0 ;  /* 0x000000013f057887 */ /* 0x000fe40008000000 */
[----:B------:R-:W-:Y:S02]  /*2160*/  USEL UR8, UR4, URZ, UP0 ;  /* 0x0000003f04087287 */ /* 0x000fe40008000000 */
[----:B------:R-:W-:-:S06]  /*2170*/  ULOP3.LUT UR5, UR38, UR5, URZ, 0x3c, !UPT ;  /* 0x0000000526057292 */ /* 0x000fcc000f8e3c3f */
[----:B------:R-:W-:-:S07]  /*2180*/  IMAD.U32 R6, RZ, RZ, UR5 ;  /* 0x00000005ff067e24 */ /* 0x000fce000f8e00ff */
.L_x_33:
[----:B------:R-:W-:Y:S05]  /*2190*/  @!P0 BRA `(.L_x_27) ;  /* 0x0000000000048947 */ /* 0x000fea0003800000 */
[----:B------:R-:W-:Y:S01]  /*21a0*/  BPT.TRAP 0x1 ;  /* 0x000000040000795c */ /* 0x000fe20000300000 */
.L_x_27:
[----:B------:R-:W-:Y:S01]  /*21b0*/  ULEA UR4, UR8, UR41, 0x3 ;  /* 0x0000002908047291 */ /* 0x000fe2000f8e183f */
[----:B------:R-:W-:-:S08]  /*21c0*/  SHF.L.U32 R4, R6, 0x1f, RZ ;  /* 0x0000001f06047819 */ /* 0x000fd000000006ff */
[----:B------:R0:W1:Y:S01]  /*21d0*/  SYNCS.PHASECHK.TRANS64.TRYWAIT P1, [UR4], R4 ;  /* 0x00000004ff0075a7 */ /* 0x0000620008020144 */
[----:B------:R-:W-:Y:S05]  /*21e0*/  @!P0 BRA `(.L_x_28) ;  /* 0x0000000000048947 */ /* 0x000fea0003800000 */
[----:B------:R-:W-:Y:S01]  /*21f0*/  BPT.TRAP 0x1 ;  /* 0x000000040000795c */ /* 0x000fe20000300000 */
.L_x_28:
[----:B-1----:R-:W-:Y:S05]  /*2200*/  @P1 BRA `(.L_x_29) ;  /* 0x0000000000081947 */ /* 0x002fea0003800000 */
[----:B------:R-:W1:Y:S02]  /*2210*/  SYNCS.PHASECHK.TRANS64.TRYWAIT P1, [UR4], R4 ;  /* 0x00000004ff0075a7 */ /* 0x000e640008020144 */
[----:B-1----:R-:W-:Y:S05]  /*2220*/  @!P1 BRA `(.L_x_30) ;  /* 0x0000005400709947 */ /* 0x002fea0003800000 */
.L_x_29:
[----:B------:R-:W-:Y:S01]  /*2230*/  ULEA UR4, UR8, UR45, 0x7 ;  /* 0x0000002d08047291 */ /* 0x000fe2000f8e383f */
[----:B------:R-:W-:Y:S01]  /*2240*/  WARPGROUP.ARRIVE ;  /* 0x00000000000079c5 */ /* 0x000fe20000000000 */
[----:B------:R-:W-:Y:S01]  /*2250*/  ULEA UR6, UR8, UR46, 0x7 ;  /* 0x0000002e08067291 */ /* 0x000fe2000f8e383f */
[----:B------:R-:W-:Y:S01]  /*2260*/  UMOV UR5, 0xc0000010 ;  /* 0xc000001000057882 */ /* 0x000fe20000000000 */
[----:B------:R-:W-:-:S07]  /*2270*/  UMOV UR7, 0xc0000010 ;  /* 0xc000001000077882 */ /* 0x000fce0000000000 */
[----:B------:R-:W-:Y:S03]  /*2280*/  IGMMA.64x64x32.S8.S8 R24, gdesc[UR4], R24, gsb0 ;  /* 0x01e00000041879f1 */ /* 0x000fe60008041018 */
[----:B------:R-:W-:Y:S02]  /*2290*/  WARPGROUP.DEPBAR.LE gsb0, 0x0 ;  /* 0x00008000000079c5 */ /* 0x000fe40000010000 */
[----:B------:R-:W-:Y:S05]  /*22a0*/  @!P0 BRA `(.L_x_31) ;  /* 0x0000000000048947 */ /* 0x000fea0003800000 */
[----:B------:R-:W-:Y:S01]  /*22b0*/  BPT.TRAP 0x1 ;  /* 0x000000040000795c */ /* 0x000fe20000300000 */
.L_x_31:
[----:B------:R-:W-:-:S13]  /*22c0*/  ISETP.NE.AND P1, PT, R72, RZ, PT ;  /* 0x000000ff4800720c */ /* 0x000fda0003f25270 */
[----:B01----:R-:W-:-:S05]  /*22d0*/  @P1 LEA R4, R3, UR41, 0x3 ;  /* 0x0000002903041c11 */ /* 0x003fca000f8e18ff */
[----:B------:R-:W-:-:S05]  /*22e0*/  @P1 VIADD R5, R4, 0x1c0 ;  /* 0x000001c004051836 */ /* 0x000fca0000000000 */
[----:B------:R-:W-:-:S04]  /*22f0*/  @P1 PRMT R5, R56, 0x654, R5 ;  /* 0x0000065438051816 */ /* 0x000fc80000000005 */
[----:B------:R0:W-:Y:S01]  /*2300*/  @P1 SYNCS.ARRIVE.TRANS64.RED.A1T0 RZ, [R5+URZ], RZ ;  /* 0x000000ff05ff19a7 */ /* 0x0001e2000810043f */
[----:B------:R-:W-:-:S13]  /*2310*/  ISETP.GT.U32.AND P1, PT, R23, 0x1, PT ;  /* 0x000000011700780c */ /* 0x000fda0003f24070 */
[----:B0-----:R-:W-:Y:S05]  /*2320*/  @P1 BRA `(.L_x_32) ;  /* 0x0000000000041947 */ /* 0x001fea0003800000 */
[----:B------:R-:W-:Y:S01]  /*2330*/  BPT.TRAP 0x1 ;  /* 0x000000040000795c */ /* 0x000fe20000300000 */
.L_x_32:
[----:B------:R-:W-:Y:S01]  /*2340*/  UIADD3 UR8, UR8, 0x1, URZ ;  /* 0x0000000108087890 */ /* 0x000fe2000fffe03f */
[C---:B------:R-:W-:Y:S01]  /*2350*/  ISETP.GT.AND P2, PT, R0.reuse, 0x1, PT ;  /* 0x000000010000780c */ /* 0x040fe20003f44270 */
[----:B------:R-:W-:Y:S02]  /*2360*/  VIADD R3, R3, 0x1 ;  /* 0x0000000103037836 */ /* 0x000fe40000000000 */
[----:B------:R-:W-:Y:S01]  /*2370*/  UISETP.NE.AND UP0, UPT, UR8, 0x38, UPT ;  /* 0x000000380800788c */ /* 0x000fe2000bf05270 */
[----:B------:R-:W-:Y:S02]  /*2380*/  VIADD R0, R0, 0xffffffff ;  /* 0xffffffff00007836 */ /* 0x000fe40000000000 */
[C---:B------:R-:W-:Y:S01]  /*2390*/  ISETP.NE.AND P1, PT, R3.reuse, 0x38, PT ;  /* 0x000000380300780c */ /* 0x040fe20003f25270 */
[----:B------:R-:W-:Y:S02]  /*23a0*/  USEL UR4, URZ, 0x1, UP0 ;  /* 0x000000013f047887 */ /* 0x000fe40008000000 */
[----:B------:R-:W-:Y:S01]  /*23b0*/  USEL UR8, UR8, URZ, UP0 ;  /* 0x0000003f08087287 */ /* 0x000fe20008000000 */
[----:B------:R-:W-:-:S03]  /*23c0*/  SEL R3, R3, RZ, P1 ;  /* 0x000000ff03037207 */ /* 0x000fc60000800000 */
[----:B------:R-:W-:Y:S01]  /*23d0*/  LOP3.LUT R6, R6, UR4, RZ, 0x3c, !PT ;  /* 0x0000000406067c12 */ /* 0x000fe2000f8e3cff */
[----:B------:R-:W-:Y:S07]  /*23e0*/  @P2 BRA `(.L_x_33) ;  /* 0xfffffffc00682947 */ /* 0x000fee000383ffff */
.L_x_26:
[----:B------:R-:W0:Y:S01]  /*23f0*/  LDC R0, c[0x0][0x28c] ;  /* 0x0000a300ff007b82 */ /* 0x000e220000000800 */
[----:B------:R-:W-:-:S04]  /*2400*/  IMAD.U32 R3, RZ, RZ, UR49 ;  /* 0x00000031ff037e24 */ /* 0x000fc8000f8e00ff */
[----:B------:R1:W-:Y:S01]  /*2410*/  SYNCS.ARRIVE.TRANS64.A1T0 RZ, [R3+UR47], RZ ;  /* 0x000000ff03ff79a7 */ /* 0x0003e2000810002f */
[----:B0-----:R-:W-:-:S13]  /*2420*/  ISETP.GE.AND P1, PT, R0, 0x1, PT ;  /* 0x000000010000780c */ /* 0x001fda0003f26270 */
[----:B-1----:R-:W-:Y:S05]  /*2430*/  @!P1 BRA `(.L_x_34) ;  /* 0x0000000000449947 */ /* 0x002fea0003800000 */
[----:B------:R-:W-:Y:S05]  /*2440*/  @!P0 BRA `(.L_x_35) ;  /* 0x0000000000048947 */ /* 0x000fea0003800000 */
[----:B------:R-:W-:Y:S01]  /*2450*/  BPT.TRAP 0x1 ;  /* 0x000000040000795c */ /* 0x000fe20000300000 */
.L_x_35:
[----:B------:R-:W-:-:S13]  /*2460*/  ISETP.NE.AND P0, PT, R72, RZ, PT ;  /* 0x000000ff4800720c */ /* 0x000fda0003f05270 */
[----:B------:R-:W-:-:S05]  /*2470*/  VOTEU.ANY UP0, P0 ;  /* 0x00000000003f7886 */ /* 0x000fca0000000100 */
[----:B------:R-:W-:-:S06]  /*2480*/  @UP0 UIADD3 UR4, UR39, UR42, URZ ;  /* 0x0000002a27040290 */ /* 0x000fcc000fffe03f */
[----:B------:R-:W-:Y:S02]  /*2490*/  IMAD.U32 R4, RZ, RZ, UR4 ;  /* 0x00000004ff047e24 */ /* 0x000fe4000f8e00ff */
[----:B------:R-:W-:-:S03]  /*24a0*/  IMAD.U32 R3, RZ, RZ, UR4 ;  /* 0x00000004ff037e24 */ /* 0x000fc6000f8e00ff */
[----:B------:R-:W-:-:S05]  /*24b0*/  @P0 SHF.R.U32.HI R4, RZ, 0x3, R4 ;  /* 0x00000003ff040819 */ /* 0x000fca0000011604 */
[----:B------:R-:W-:-:S04]  /*24c0*/  @P0 IMAD.WIDE.U32 R4, R4, 0x24924925, RZ ;  /* 0x2492492504040825 */ /* 0x000fc800078e00ff */
[----:B------:R-:W-:-:S05]  /*24d0*/  @P0 IMAD R4, R5, -0x38, R3 ;  /* 0xffffffc805040824 */ /* 0x000fca00078e0203 */
[----:B------:R-:W-:-:S05]  /*24e0*/  @P0 LEA R4, R4, UR41, 0x3 ;  /* 0x0000002904040c11 */ /* 0x000fca000f8e18ff */
[----:B------:R-:W-:-:S05]  /*24f0*/  @P0 VIADD R3, R4, 0x1c0 ;  /* 0x000001c004030836 */ /* 0x000fca0000000000 */
[----:B------:R-:W-:-:S04]  /*2500*/  @P0 PRMT R3, R56, 0x654, R3 ;  /* 0x0000065438030816 */ /* 0x000fc80000000003 */
[----:B------:R0:W-:Y:S01]  /*2510*/  @P0 SYNCS.ARRIVE.TRANS64.RED.A1T0 RZ, [R3+URZ], RZ ;  /* 0x000000ff03ff09a7 */ /* 0x0001e2000810043f */
[----:B------:R-:W-:-:S13]  /*2520*/  ISETP.GT.U32.AND P0, PT, R23, 0x1, PT ;  /* 0x000000011700780c */ /* 0x000fda0003f04070 */
[----:B0-----:R-:W-:Y:S05]  /*2530*/  @P0 BRA `(.L_x_34) ;  /* 0x0000000000040947 */ /* 0x001fea0003800000 */
[----:B------:R-:W-:Y:S01]  /*2540*/  BPT.TRAP 0x1 ;  /* 0x000000040000795c */ /* 0x000fe20000300000 */
.L_x_34:
[----:B------:R-:W-:Y:S01]  /*2550*/  SHF.L.U32 R0, R74, 0x1f, RZ ;  /* 0x0000001f4a007819 */ /* 0x000fe200000006ff */
[----:B------:R-:W-:Y:S01]  /*2560*/  UIADD3 UR39, UR39, UR48, URZ ;  /* 0x0000003027277290 */ /* 0x000fe2000fffe03f */
[----:B------:R-:W-:Y:S01]  /*2570*/  IMAD.SHL.U32 R3, R22, 0x40, RZ ;  /* 0x0000004016037824 */ /* 0x000fe200078e00ff */
[----:B------:R-:W-:Y:S01]  /*2580*/  UISETP.GE.U32.AND UP1, UPT, UR48, 0x38, UPT ;  /* 0x000000383000788c */ /* 0x000fe2000bf26070 */
[----:B------:R-:W0:Y:S01]  /*2590*/  SYNCS.PHASECHK.TRANS64.TRYWAIT P0, [UR43+0x8], R0 ;  /* 0x00000800ff0075a7 */ /* 0x000e22000800016b */
[----:B------:R-:W-:-:S04]  /*25a0*/  UISETP.GT.U32.AND UP0, UPT, UR39, 0x37, UPT ;  /* 0x000000372700788c */ /* 0x000fc8000bf04070 */
[----:B------:R-:W-:-:S04]  /*25b0*/  UISETP.LT.U32.AND UP0, UPT, UR48, 0x38, UP0 ;  /* 0x000000383000788c */ /* 0x000fc80008701070 */
[----:B------:R-:W-:Y:S02]  /*25c0*/  USEL UR6, URZ, 0x1, !UP0 ;  /* 0x000000013f067887 */ /* 0x000fe4000c000000 */
[----:B------:R-:W-:Y:S02]  /*25d0*/  @UP1 USHF.R.U32.HI UR4, URZ, 0x3, UR39 ;  /* 0x000000033f041899 */ /* 0x000fe40008011627 */
[----:B------:R-:W-:Y:S02]  /*25e0*/  ULOP3.LUT UR38, UR38, UR6, URZ, 0x3c, !UPT ;  /* 0x0000000626267292 */ /* 0x000fe4000f8e3c3f */
[----:B------:R-:W-:-:S04]  /*25f0*/  @UP1 UIMAD.WIDE.U32 UR4, UR4, 0x24924925, URZ ;  /* 0x24924925040418a5 */ /* 0x000fc8000f8e003f */
[----:B------:R-:W-:Y:S01]  /*2600*/  @UP1 ULOP3.LUT UR38, UR38, 0x1, UR5, 0x78, !UPT ;  /* 0x0000000126261892 */ /* 0x000fe2000f8e7805 */
[----:B0-----:R-:W-:Y:S11]  /*2610*/  @!P0 BRA `(.L_x_36) ;  /* 0x00000050008c8947 */ /* 0x001ff60003800000 */
.L_x_182:
[----:B------:R-:W-:Y:S01]  /*2620*/  ULDC UR4, c[0x0][0x284] ;  /* 0x0000a10000047ab9 */ /* 0x000fe20000000800 */
[----:B------:R-:W-:Y:S01]  /*2630*/  IMAD.SHL.U32 R11, R19, 0x40, RZ ;  /* 0x00000040130b7824 */ /* 0x000fe200078e00ff */
[----:B------:R-:W-:Y:S01]  /*2640*/  ISETP.GE.AND P0, PT, R3, UR4, PT ;  /* 0x0000000403007c0c */ /* 0x000fe2000bf06270 */
[----:B------:R-:W-:-:S03]  /*2650*/  ULDC UR4, c[0x0][0x288] ;  /* 0x0000a20000047ab9 */ /* 0x000fc60000000800 */
[----:B------:R-:W-:-:S13]  /*2660*/  ISETP.GE.OR P0, PT, R11, UR4, P0 ;  /* 0x000000040b007c0c */ /* 0x000fda0008706670 */
[----:B------:R-:W-:Y:S05]  /*2670*/  @P0 BRA `(.L_x_37) ;  /* 0x0000001c003c0947 */ /* 0x000fea0003800000 */
[----:B------:R-:W-:Y:S01]  /*2680*/  SHF.R.S32.HI R10, RZ, 0x1f, R18 ;  /* 0x0000001fff0a7819 */ /* 0x000fe20000011412 */
[----:B------:R-:W-:Y:S01]  /*2690*/  ULDC.64 UR4, c[0x0][0x5d0] ;  /* 0x0001740000047ab9 */ /* 0x000fe20000000a00 */
[----:B0-----:R-:W-:Y:S01]  /*26a0*/  SHF.R.S32.HI R0, RZ, 0x1f, R11 ;  /* 0x0000001fff007819 */ /* 0x001fe2000001140b */
[----:B------:R-:W-:Y:S01]  /*26b0*/  IMAD.WIDE.U32 R4, R18, UR4, R62 ;  /* 0x0000000412047c25 */ /* 0x000fe2000f8e003e */
[----:B------:R-:W-:Y:S01]  /*26c0*/  ULDC.64 UR6, c[0x0][0x5c8] ;  /* 0x0001720000067ab9 */ /* 0x000fe20000000a00 */
[----:B------:R-:W-:Y:S02]  /*26d0*/  BSSY B0, `(.L_x_37) ;  /* 0x00001c9000007945 */ /* 0x000fe40003800000 */
[----:B------:R-:W-:Y:S01]  /*26e0*/  IMAD R7, R10, UR4, RZ ;  /* 0x000000040a077c24 */ /* 0x000fe2000f8e02ff */
[----:B------:R-:W-:Y:S01]  /*26f0*/  IADD3 R4, P0, R11, R4, RZ ;  /* 0x000000040b047210 */ /* 0x000fe20007f1e0ff */
[----:B------:R-:W-:-:S04]  /*2700*/  IMAD.WIDE R14, R22, 0x40, R60 ;  /* 0x00000040160e7825 */ /* 0x000fc800078e023c */
[----:B------:R-:W-:Y:S01]  /*2710*/  IMAD R7, R18, UR5, R7 ;  /* 0x0000000512077c24 */ /* 0x000fe2000f8e0207 */
[----:B------:R-:W-:Y:S01]  /*2720*/  ULDC.64 UR4, c[0x0][0x5c0] ;  /* 0x0001700000047ab9 */ /* 0x000fe20000000a00 */
[----:B------:R-:W-:Y:S02]  /*2730*/  IMAD.IADD R19, R70, 0x1, -R3 ;  /* 0x0000000146137824 */ /* 0x000fe400078e0a03 */
[----:B------:R-:W-:Y:S01]  /*2740*/  IMAD.IADD R22, R65, 0x1, -R11 ;  /* 0x0000000141167824 */ /* 0x000fe200078e0a0b */
[----:B------:R-:W-:Y:S01]  /*2750*/  IADD3.X R5, R0, R5, R7, P0, !PT ;  /* 0x0000000500057210 */ /* 0x000fe200007fe407 */
[----:B------:R-:W-:Y:S02]  /*2760*/  IMAD R7, R15, UR6, RZ ;  /* 0x000000060f077c24 */ /* 0x000fe4000f8e02ff */
[----:B------:R-:W-:-:S04]  /*2770*/  IMAD.WIDE.U32 R4, R14, UR6, R4 ;  /* 0x000000060e047c25 */ /* 0x000fc8000f8e0004 */
[----:B------:R-:W-:Y:S01]  /*2780*/  IMAD R7, R14, UR7, R7 ;  /* 0x000000070e077c24 */ /* 0x000fe2000f8e0207 */
[----:B------:R-:W-:-:S04]  /*2790*/  IADD3 R6, P0, R4, UR4, RZ ;  /* 0x0000000404067c10 */ /* 0x000fc8000ff1e0ff */
[----:B------:R-:W-:Y:S02]  /*27a0*/  IADD3.X R7, R5, UR5, R7, P0, !PT ;  /* 0x0000000505077c10 */ /* 0x000fe400087fe407 */
[----:B-----5:R-:W-:Y:S02]  /*27b0*/  ISETP.NE.AND P0, PT, R58, RZ, PT ;  /* 0x000000ff3a00720c */ /* 0x020fe40003f05270 */
[----:B------:R-:W-:-:S05]  /*27c0*/  LEA R4, P1, R64, R6, 0x3 ;  /* 0x0000000640047211 */ /* 0x000fca00078218ff */
[----:B------:R-:W-:-:S06]  /*27d0*/  IMAD.X R5, R67, 0x1, R7, P1 ;  /* 0x0000000143057824 */ /* 0x000fcc00008e0607 */
[----:B------:R-:W-:Y:S05]  /*27e0*/  @!P0 BRA `(.L_x_38) ;  /* 0x00000014001c8947 */ /* 0x000fea0003800000 */
[----:B------:R-:W0:Y:S01]  /*27f0*/  LDC.64 R20, c[0x0][0x5b0] ;  /* 0x00016c00ff147b82 */ /* 0x000e220000000a00 */
[----:B------:R-:W-:Y:S01]  /*2800*/  ULDC.64 UR4, c[0x0][0x5b8] ;  /* 0x00016e0000047ab9 */ /* 0x000fe20000000a00 */
[----:B------:R-:W-:Y:S01]  /*2810*/  ISETP.GE.AND P1, PT, R22, 0x1, PT ;  /* 0x000000011600780c */ /* 0x000fe20003f26270 */
[----:B------:R-:W-:Y:S01]  /*2820*/  IMAD.WIDE.U32 R8, R18, UR4, R62 ;  /* 0x0000000412087c25 */ /* 0x000fe2000f8e003e */
[----:B------:R-:W-:Y:S02]  /*2830*/  BSSY B1, `(.L_x_39) ;  /* 0x0000010000017945 */ /* 0x000fe40003800000 */
[----:B------:R-:W-:Y:S01]  /*2840*/  ISETP.LT.OR P2, PT, R19, 0x1, !P1 ;  /* 0x000000011300780c */ /* 0x000fe20004f41670 */
[----:B------:R-:W-:Y:S01]  /*2850*/  IMAD R3, R10, UR4, RZ ;  /* 0x000000040a037c24 */ /* 0x000fe2000f8e02ff */
[----:B------:R-:W1:Y:S01]  /*2860*/  LDC.64 R76, c[0x0][0x5a8] ;  /* 0x00016a00ff4c7b82 */ /* 0x000e620000000a00 */
[----:B------:R-:W-:Y:S02]  /*2870*/  IADD3 R10, P0, R11, R8, RZ ;  /* 0x000000080b0a7210 */ /* 0x000fe40007f1e0ff */
[----:B------:R-:W-:-:S05]  /*2880*/  IMAD R3, R18, UR5, R3 ;  /* 0x0000000512037c24 */ /* 0x000fca000f8e0203 */
[----:B------:R-:W-:Y:S01]  /*2890*/  IADD3.X R11, R0, R9, R3, P0, !PT ;  /* 0x00000009000b7210 */ /* 0x000fe200007fe403 */
[-C--:B0-----:R-:W-:Y:S01]  /*28a0*/  IMAD R0, R15, R20.reuse, RZ ;  /* 0x000000140f007224 */ /* 0x081fe200078e02ff */
[----:B------:R-:W-:Y:S01]  /*28b0*/  SHF.L.U64.HI R13, R20, 0x3, R21 ;  /* 0x00000003140d7819 */ /* 0x000fe20000010215 */
[----:B------:R-:W-:-:S04]  /*28c0*/  IMAD.WIDE.U32 R8, R14, R20, R10 ;  /* 0x000000140e087225 */ /* 0x000fc800078e000a */
[----:B------:R-:W-:Y:S01]  /*28d0*/  IMAD R3, R14, R21, R0 ;  /* 0x000000150e037224 */ /* 0x000fe200078e0200 */
[----:B-1----:R-:W-:Y:S01]  /*28e0*/  IADD3 R8, P0, R8, R76, RZ ;  /* 0x0000004c08087210 */ /* 0x002fe20007f1e0ff */
[----:B------:R-:W-:-:S03]  /*28f0*/  IMAD.SHL.U32 R12, R20, 0x8, RZ ;  /* 0x00000008140c7824 */ /* 0x000fc600078e00ff */
[----:B------:R-:W-:Y:S01]  /*2900*/  IADD3.X R9, R77, R9, R3, P0, !PT ;  /* 0x000000094d097210 */ /* 0x000fe200007fe403 */
[----:B------:R-:W-:Y:S08]  /*2910*/  @P2 BRA `(.L_x_40) ;  /* 0x0000000000042947 */ /* 0x000ff00003800000 */
[----:B------:R0:W5:Y:S02]  /*2920*/  LDG.E.U8 R71, desc[UR36][R8.64] ;  /* 0x0000002408477981 */ /* 0x000164000c1e1100 */
.L_x_40:
[----:B------:R-:W-:Y:S05]  /*2930*/  BSYNC B1 ;  /* 0x0000000000017941 */ /* 0x000fea0003800000 */
.L_x_39:
[----:B-----5:R-:W-:Y:S01]  /*2940*/  LOP3.LUT R0, R71, 0xffff, RZ, 0xc0, !PT ;  /* 0x0000ffff47007812 */ /* 0x020fe200078ec0ff */
[----:B------:R-:W-:Y:S01]  /*2950*/  IMAD.WIDE.U32 R12, R14, R20, R12 ;  /* 0x000000140e0c7225 */ /* 0x000fe200078e000c */
[----:B------:R-:W-:Y:S01]  /*2960*/  ISETP.GE.AND P0, PT, R22, 0x2, PT ;  /* 0x000000021600780c */ /* 0x000fe20003f06270 */
[----:B------:R-:W-:Y:S01]  /*2970*/  BSSY B1, `(.L_x_41) ;  /* 0x000000f000017945 */ /* 0x000fe20003800000 */
[----:B------:R-:W-:Y:S01]  /*2980*/  PRMT R14, R0, 0x8880, RZ ;  /* 0x00008880000e7816 */ /* 0x000fe200000000ff */
[----:B------:R-:W-:Y:S01]  /*2990*/  IMAD.IADD R0, R3, 0x1, R13 ;  /* 0x0000000103007824 */ /* 0x000fe200078e020d */
[----:B------:R-:W-:Y:S02]  /*29a0*/  IADD3 R10, P3, P4, R10, R76, R12 ;  /* 0x0000004c0a0a7210 */ /* 0x000fe40007c7e00c */
[----:B------:R-:W-:Y:S01]  /*29b0*/  ISETP.LT.OR P1, PT, R19, 0x9, !P1 ;  /* 0x000000091300780c */ /* 0x000fe20004f21670 */
[----:B------:R-:W-:Y:S01]  /*29c0*/  IMAD.MOV.U32 R3, RZ, RZ, R14 ;  /* 0x000000ffff037224 */ /* 0x000fe200078e000e */
[----:B------:R-:W-:-:S02]  /*29d0*/  IADD3.X R11, R11, R77, R0, P3, P4 ;  /* 0x0000004d0b0b7210 */ /* 0x000fc40001fe8400 */
[----:B------:R-:W-:Y:S01]  /*29e0*/  ISETP.LT.OR P3, PT, R19, 0x1, !P0 ;  /* 0x000000011300780c */ /* 0x000fe20004761670 */
[----:B------:R-:W-:-:S04]  /*29f0*/  IMAD R0, R3, R58, RZ ;  /* 0x0000003a03007224 */ /* 0x000fc800078e02ff */
[----:B------:R-:W-:-:S05]  /*2a00*/  @!P2 IMAD R3, R24, R57, R0 ;  /* 0x000000391803a224 */ /* 0x000fca00078e0200 */
[----:B------:R1:W-:Y:S03]  /*2a10*/  @!P2 STG.E.U8 desc[UR36][R6.64], R3 ;  /* 0x000000030600a986 */ /* 0x0003e6000c101124 */
[----:B------:R-:W-:Y:S05]  /*2a20*/  @P3 BRA `(.L_x_42) ;  /* 0x00000000000c3947 */ /* 0x000fea0003800000 */
[----:B------:R-:W1:Y:S02]  /*2a30*/  LDG.E.U8 R71, desc[UR36][R8.64+0x1] ;  /* 0x0000012408477981 */ /* 0x000e64000c1e1100 */
[----:B-1----:R-:W-:-:S05]  /*2a40*/  PRMT R3, R71, 0x8880, RZ ;  /* 0x0000888047037816 */ /* 0x002fca00000000ff */
[----:B------:R-:W-:-:S07]  /*2a50*/  IMAD R0, R3, R58, RZ ;  /* 0x0000003a03007224 */ /* 0x000fce00078e02ff */
.L_x_42:
[----:B------:R-:W-:Y:S05]  /*2a60*/  BSYNC B1 ;  /* 0x0000000000017941 */ /* 0x000fea0003800000 */
.L_x_41:
[----:B------:R-:W-:Y:S01]  /*2a70*/  @!P3 IMAD R25, R25, R57, R0 ;  /* 0x000000391919b224 */ /* 0x000fe200078e0200 */
[----:B------:R-:W-:Y:S04]  /*2a80*/  BSSY B1, `(.L_x_43) ;  /* 0x0000006000017945 */ /* 0x000fe80003800000 */
[----:B------:R2:W-:Y:S01]  /*2a90*/  @!P3 STG.E.U8 desc[UR36][R6.64+0x1], R25 ;  /* 0x000001190600b986 */ /* 0x0005e2000c101124 */
[----:B------:R-:W-:Y:S05]  /*2aa0*/  @P1 BRA `(.L_x_44) ;  /* 0x00000000000c1947 */ /* 0x000fea0003800000 */
[----:B------:R-:W1:Y:S02]  /*2ab0*/  LDG.E.U8 R71, desc[UR36][R10.64] ;  /* 0x000000240a477981 */ /* 0x000e64000c1e1100 */
[----:B-1----:R-:W-:-:S05]  /*2ac0*/  PRMT R3, R71, 0x8880, RZ ;  /* 0x0000888047037816 */ /* 0x002fca00000000ff */
[----:B------:R-:W-:-:S07]  /*2ad0*/  IMAD R0, R3, R58, RZ ;  /* 0x0000003a03007224 */ /* 0x000fce00078e02ff */
.L_x_44:
[----:B------:R-:W-:Y:S05]  /*2ae0*/  BSYNC B1 ;  /* 0x0000000000017941 */ /* 0x000fea0003800000 */
.L_x_43:
[C---:B------:R-:W-:Y:S01]  /*2af0*/  ISETP.LT.OR P0, PT, R19.reuse, 0x9, !P0 ;  /* 0x000000091300780c */ /* 0x040fe20004701670 */
[----:B-1----:R-:W-:Y:S01]  /*2b00*/  @!P1 IMAD R3, R26, R57, R0 ;  /* 0x000000391a039224 */ /* 0x002fe200078e0200 */
[C---:B------:R-:W-:Y:S01]  /*2b10*/  ISETP.GE.AND P3, PT, R22.reuse, 0x9, PT ;  /* 0x000000091600780c */ /* 0x040fe20003f66270 */
[----:B------:R-:W-:Y:S01]  /*2b20*/  BSSY B1, `(.L_x_45) ;  /* 0x000000a000017945 */ /* 0x000fe20003800000 */
[----:B------:R-:W-:Y:S02]  /*2b30*/  ISETP.GE.AND P2, PT, R22, 0xa, PT ;  /* 0x0000000a1600780c */ /* 0x000fe40003f46270 */
[----:B------:R1:W-:Y:S01]  /*2b40*/  @!P1 STG.E.U8 desc[UR36][R4.64], R3 ;  /* 0x0000000304009986 */ /* 0x0003e2000c101124 */
[C---:B------:R-:W-:Y:S02]  /*2b50*/  ISETP.LT.OR P4, PT, R19.reuse, 0x1, !P3 ;  /* 0x000000011300780c */ /* 0x040fe40005f81670 */
[C---:B------:R-:W-:Y:S02]  /*2b60*/  ISETP.LT.OR P1, PT, R19.reuse, 0x1, !P2 ;  /* 0x000000011300780c */ /* 0x040fe40005721670 */
[----:B------:R-:W-:-:S02]  /*2b70*/  ISETP.LT.OR P3, PT, R19, 0x9, !P3 ;  /* 0x000000091300780c */ /* 0x000fc40005f61670 */
[----:B------:R-:W-:Y:S11]  /*2b80*/  @P0 BRA `(.L_x_46) ;  /* 0x00000000000c0947 */ /* 0x000ff60003800000 */
[----:B------:R-:W1:Y:S02]  /*2b90*/  LDG.E.U8 R71, desc[UR36][R10.64+0x1] ;  /* 0x000001240a477981 */ /* 0x000e64000c1e1100 */
[----:B-1----:R-:W-:-:S05]  /*2ba0*/  PRMT R3, R71, 0x8880, RZ ;  /* 0x0000888047037816 */ /* 0x002fca00000000ff */
[----:B------:R-:W-:-:S07]  /*2bb0*/  IMAD R0, R3, R58, RZ ;  /* 0x0000003a03007224 */ /* 0x000fce00078e02ff */
.L_x_46:
[----:B------:R-:W-:Y:S05]  /*2bc0*/  BSYNC B1 ;  /* 0x0000000000017941 */ /* 0x000fea0003800000 */
.L_x_45:
[----:B------:R-:W-:Y:S01]  /*2bd0*/  @!P0 IMAD R27, R27, R57, R0 ;  /* 0x000000391b1b8224 */ /* 0x000fe200078e0200 */
[----:B------:R-:W-:Y:S04]  /*2be0*/  BSSY B1, `(.L_x_47) ;  /* 0x0000006000017945 */ /* 0x000fe80003800000 */
[----:B------:R3:W-:Y:S01]  /*2bf0*/  @!P0 STG.E.U8 desc[UR36][R4.64+0x1], R27 ;  /* 0x0000011b04008986 */ /* 0x0007e2000c101124 */
[----:B------:R-:W-:Y:S05]  /*2c00*/  @P4 BRA `(.L_x_48) ;  /* 0x00000000000c4947 */ /* 0x000fea0003800000 */
[----:B------:R-:W1:Y:S02]  /*2c10*/  LDG.E.U8 R71, desc[UR36][R8.64+0x8] ;  /* 0x0000082408477981 */ /* 0x000e64000c1e1100 */
[----:B-1----:R-:W-:-:S05]  /*2c20*/  PRMT R3, R71, 0x8880, RZ ;  /* 0x0000888047037816 */ /* 0x002fca00000000ff */
[----:B------:R-:W-:-:S07]  /*2c30*/  IMAD R0, R3, R58, RZ ;  /* 0x0000003a03007224 */ /* 0x000fce00078e02ff */
.L_x_48:
[----:B------:R-:W-:Y:S05]  /*2c40*/  BSYNC B1 ;  /* 0x0000000000017941 */ /* 0x000fea0003800000 */
.L_x_47:
[----:B-1----:R-:W-:Y:S01]  /*2c50*/  @!P4 IMAD R3, R28, R57, R0 ;  /* 0x000000391c03c224 */ /* 0x002fe200078e0200 */
[----:B------:R-:W-:Y:S04]  /*2c60*/  BSSY B1, `(.L_x_49) ;  /* 0x0000006000017945 */ /* 0x000fe80003800000 */
[----:B------:R1:W-:Y:S01]  /*2c70*/  @!P4 STG.E.U8 desc[UR36][R6.64+0x8], R3 ;  /* 0x000008030600c986 */ /* 0x0003e2000c101124 */
[----:B------:R-:W-:Y:S05]  /*2c80*/  @P1 BRA `(.L_x_50) ;  /* 0x00000000000c1947 */ /* 0x000fea0003800000 */
[----:B------:R-:W1:Y:S02]  /*2c90*/  LDG.E.U8 R71, desc[UR36][R8.64+0x9] ;  /* 0x0000092408477981 */ /* 0x000e64000c1e1100 */
[----:B-1----:R-:W-:-:S05]  /*2ca0*/  PRMT R3, R71, 0x8880, RZ ;  /* 0x0000888047037816 */ /* 0x002fca00000000ff */
[----:B------:R-:W-:-:S07]  /*2cb0*/  IMAD R0, R3, R58, RZ ;  /* 0x0000003a03007224 */ /* 0x000fce00078e02ff */
.L_x_50:
[----:B------:R-:W-:Y:S05]  /*2cc0*/  BSYNC B1 ;  /* 0x0000000000017941 */ /* 0x000fea0003800000 */
.L_x_49:
[----:B------:R-:W-:Y:S01]  /*2cd0*/  @!P1 IMAD R29, R29, R57, R0 ;  /* 0x000000391d1d9224 */ /* 0x000fe200078e0200 */
[----:B------:R-:W-:Y:S04]  /*2ce0*/  BSSY B1, `(.L_x_51) ;  /* 0x0000006000017945 */ /* 0x000fe80003800000 */
[----:B------:R4:W-:Y:S01]  /*2cf0*/  @!P1 STG.E.U8 desc[UR36][R6.64+0x9], R29 ;  /* 0x0000091d06009986 */ /* 0x0009e2000c101124 */
[----:B------:R-:W-:Y:S05]  /*2d00*/  @P3 BRA `(.L_x_52) ;  /* 0x00000000000c3947 */ /* 0x000fea0003800000 */
[----:B------:R-:W1:Y:S02]  /*2d10*/  LDG.E.U8 R71, desc[UR36][R10.64+0x8] ;  /* 0x000008240a477981 */ /* 0x000e64000c1e1100 */
[----:B-1----:R-:W-:-:S05]  /*2d20*/  PRMT R3, R71, 0x8880, RZ ;  /* 0x0000888047037816 */ /* 0x002fca00000000ff */
[----:B------:R-:W-:-:S07]  /*2d30*/  IMAD R0, R3, R58, RZ ;  /* 0x0000003a03007224 */ /* 0x000fce00078e02ff */
.L_x_52:
[----:B------:R-:W-:Y:S05]  /*2d40*/  BSYNC B1 ;  /* 0x0000000000017941 */ /* 0x000fea0003800000 */
.L_x_51:
        /* <DEDUP_REMOVED lines=13> */
.L_x_54:
[----:B------:R-:W-:Y:S05]  /*2e20*/  BSYNC B1 ;  /* 0x0000000000017941 */ /* 0x000fea0003800000 */
.L_x_53:
[----:B------:R-:W-:Y:S01]  /*2e30*/  @!P2 IMAD R31, R31, R57, R0 ;  /* 0x000000391f1fa224 */ /* 0x000fe200078e0200 */
[----:B------:R-:W-:Y:S04]  /*2e40*/  BSSY B1, `(.L_x_55) ;  /* 0x0000006000017945 */ /* 0x000fe80003800000 */
[----:B------:R0:W-:Y:S01]  /*2e50*/  @!P2 STG.E.U8 desc[UR36][R4.64+0x9], R31 ;  /* 0x0000091f0400a986 */ /* 0x0001e2000c101124 */
[----:B------:R-:W-:Y:S05]  /*2e60*/  @P4 BRA `(.L_x_56) ;  /* 0x00000000000c4947 */ /* 0x000fea0003800000 */
[----:B------:R-:W1:Y:S02]  /*2e70*/  LDG.E.U8 R71, desc[UR36][R8.64+0x10] ;  /* 0x0000102408477981 */ /* 0x000e64000c1e1100 */
[----:B-1----:R-:W-:-:S05]  /*2e80*/  PRMT R3, R71, 0x8880, RZ ;  /* 0x0000888047037816 */ /* 0x002fca00000000ff */
[----:B------:R-:W-:-:S07]  /*2e90*/  IMAD R0, R3, R58, RZ ;  /* 0x0000003a03007224 */ /* 0x000fce00078e02ff */
.L_x_56:
[----:B------:R-:W-:Y:S05]  /*2ea0*/  BSYNC B1 ;  /* 0x0000000000017941 */ /* 0x000fea0003800000 */
.L_x_55:
[----:B-1----:R-:W-:Y:S01]  /*2eb0*/  @!P4 IMAD R3, R32, R57, R0 ;  /* 0x000000392003c224 */ /* 0x002fe200078e0200 */
[----:B------:R-:W-:Y:S04]  /*2ec0*/  BSSY B1, `(.L_x_57) ;  /* 0x0000006000017945 */ /* 0x000fe80003800000 */
[----:B------:R1:W-:Y:S01]  /*2ed0*/  @!P4 STG.E.U8 desc[UR36][R6.64+0x10], R3 ;  /* 0x000010030600c986 */ /* 0x0003e2000c101124 */
[----:B------:R-:W-:Y:S05]  /*2ee0*/  @P3 BRA `(.L_x_58) ;  /* 0x00000000000c3947 */ /* 0x000fea0003800000 */
[----:B------:R-:W1:Y:S02]  /*2ef0*/  LDG.E.U8 R71, desc[UR36][R8.64+0x11] ;  /* 0x0000112408477981 */ /* 0x000e64000c1e1100 */
[----:B-1----:R-:W-:-:S05]  /*2f00*/  PRMT R3, R71, 0x8880, RZ ;  /* 0x0000888047037816 */ /* 0x002fca00000000ff */
[----:B------:R-:W-:-:S07]  /*2f10*/  IMAD R0, R3, R58, RZ ;  /* 0x0000003a03007224 */ /* 0x000fce00078e02ff */
.L_x_58:
[----:B------:R-:W-:Y:S05]  /*2f20*/  BSYNC B1 ;  /* 0x0000000000017941 */ /* 0x000fea0003800000 */
.L_x_57:
[----:B------:R-:W-:Y:S01]  /*2f30*/  @!P3 IMAD R33, R33, R57, R0 ;  /* 0x000000392121b224 */ /* 0x000fe200078e0200 */
[----:B------:R-:W-:Y:S04]  /*2f40*/  BSSY B1, `(.L_x_59) ;  /* 0x0000006000017945 */ /* 0x000fe80003800000 */
[----:B------:R0:W-:Y:S01]  /*2f50*/  @!P3 STG.E.U8 desc[UR36][R6.64+0x11], R33 ;  /* 0x000011210600b986 */ /* 0x0001e2000c101124 */
[----:B------:R-:W-:Y:S05]  /*2f60*/  @P1 BRA `(.L_x_60) ;  /* 0x00000000000c1947 */ /* 0x000fea0003800000 */
[----:B------:R-:W1:Y:S02]  /*2f70*/  LDG.E.U8 R71, desc[UR36][R10.64+0x10] ;  /* 0x000010240a477981 */ /* 0x000e64000c1e1100 */
[----:B-1----:R-:W-:-:S05]  /*2f80*/  PRMT R3, R71, 0x8880, RZ ;  /* 0x0000888047037816 */ /* 0x002fca00000000ff */
[----:B------:R-:W-:-:S07]  /*2f90*/  IMAD R0, R3, R58, RZ ;  /* 0x0000003a03007224 */ /* 0x000fce00078e02ff */
.L_x_60:
[----:B------:R-:W-:Y:S05]  /*2fa0*/  BSYNC B1 ;  /* 0x0000000000017941 */ /* 0x000fea0003800000 */
.L_x_59:
        /* <DEDUP_REMOVED lines=13> */
.L_x_62:
[----:B------:R-:W-:Y:S05]  /*3080*/  BSYNC B1 ;  /* 0x0000000000017941 */ /* 0x000fea0003800000 */
.L_x_61:
[----:B------:R-:W-:Y:S01]  /*3090*/  @!P0 IMAD R35, R35, R57, R0 ;  /* 0x0000003923238224 */ /* 0x000fe200078e0200 */
[----:B------:R-:W-:Y:S04]  /*30a0*/  BSSY B1, `(.L_x_63) ;  /* 0x0000006000017945 */ /* 0x000fe80003800000 */
[----:B------:R0:W-:Y:S01]  /*30b0*/  @!P0 STG.E.U8 desc[UR36][R4.64+0x11], R35 ;  /* 0x0000112304008986 */ /* 0x0001e2000c101124 */
[----:B------:R-:W-:Y:S05]  /*30c0*/  @P4 BRA `(.L_x_64) ;  /* 0x00000000000c4947 */ /* 0x000fea0003800000 */
[----:B------:R-:W1:Y:S02]  /*30d0*/  LDG.E.U8 R71, desc[UR36][R8.64+0x18] ;  /* 0x0000182408477981 */ /* 0x000e64000c1e1100 */
[----:B-1----:R-:W-:-:S05]  /*30e0*/  PRMT R3, R71, 0x8880, RZ ;  /* 0x0000888047037816 */ /* 0x002fca00000000ff */
[----:B------:R-:W-:-:S07]  /*30f0*/  IMAD R0, R3, R58, RZ ;  /* 0x0000003a03007224 */ /* 0x000fce00078e02ff */
.L_x_64:
[----:B------:R-:W-:Y:S05]  /*3100*/  BSYNC B1 ;  /* 0x0000000000017941 */ /* 0x000fea0003800000 */
.L_x_63:
[----:B-1----:R-:W-:Y:S01]  /*3110*/  @!P4 IMAD R3, R36, R57, R0 ;  /* 0x000000392403c224 */ /* 0x002fe200078e0200 */
[----:B------:R-:W-:Y:S04]  /*3120*/  BSSY B1, `(.L_x_65) ;  /* 0x0000006000017945 */ /* 0x000fe80003800000 */
[----:B------:R1:W-:Y:S01]  /*3130*/  @!P4 STG.E.U8 desc[UR36][R6.64+0x18], R3 ;  /* 0x000018030600c986 */ /* 0x0003e2000c101124 */
[----:B------:R-:W-:Y:S05]  /*3140*/  @P1 BRA `(.L_x_66) ;  /* 0x00000000000c1947 */ /* 0x000fea0003800000 */
[----:B------:R-:W1:Y:S02]  /*3150*/  LDG.E.U8 R71, desc[UR36][R8.64+0x19] ;  /* 0x0000192408477981 */ /* 0x000e64000c1e1100 */
[----:B-1----:R-:W-:-:S05]  /*3160*/  PRMT R3, R71, 0x8880, RZ ;  /* 0x0000888047037816 */ /* 0x002fca00000000ff */
[----:B------:R-:W-:-:S07]  /*3170*/  IMAD R0, R3, R58, RZ ;  /* 0x0000003a03007224 */ /* 0x000fce00078e02ff */
.L_x_66:
[----:B------:R-:W-:Y:S05]  /*3180*/  BSYNC B1 ;  /* 0x0000000000017941 */ /* 0x000fea0003800000 */
.L_x_65:
[----:B------:R-:W-:Y:S01]  /*3190*/  @!P1 IMAD R37, R37, R57, R0 ;  /* 0x0000003925259224 */ /* 0x000fe200078e0200 */
[----:B------:R-:W-:Y:S04]  /*31a0*/  BSSY B1, `(.L_x_67) ;  /* 0x0000006000017945 */ /* 0x000fe80003800000 */
[----:B------:R0:W-:Y:S01]  /*31b0*/  @!P1 STG.E.U8 desc[UR36][R6.64+0x19], R37 ;  /* 0x0000192506009986 */ /* 0x0001e2000c101124 */
[----:B------:R-:W-:Y:S05]  /*31c0*/  @P3 BRA `(.L_x_68) ;  /* 0x00000000000c3947 */ /* 0x000fea0003800000 */
[----:B------:R-:W1:Y:S02]  /*31d0*/  LDG.E.U8 R71, desc[UR36][R10.64+0x18] ;  /* 0x000018240a477981 */ /* 0x000e64000c1e1100 */
[----:B-1----:R-:W-:-:S05]  /*31e0*/  PRMT R3, R71, 0x8880, RZ ;  /* 0x0000888047037816 */ /* 0x002fca00000000ff */
[----:B------:R-:W-:-:S07]  /*31f0*/  IMAD R0, R3, R58, RZ ;  /* 0x0000003a03007224 */ /* 0x000fce00078e02ff */
.L_x_68:
[----:B------:R-:W-:Y:S05]  /*3200*/  BSYNC B1 ;  /* 0x0000000000017941 */ /* 0x000fea0003800000 */
.L_x_67:
        /* <DEDUP_REMOVED lines=13> */
.L_x_70:
[----:B------:R-:W-:Y:S05]  /*32e0*/  BSYNC B1 ;  /* 0x0000000000017941 */ /* 0x000fea0003800000 */
.L_x_69:
[----:B------:R-:W-:Y:S01]  /*32f0*/  @!P2 IMAD R39, R39, R57, R0 ;  /* 0x000000392727a224 */ /* 0x000fe200078e0200 */
[----:B------:R-:W-:Y:S04]  /*3300*/  BSSY B1, `(.L_x_71) ;  /* 0x0000006000017945 */ /* 0x000fe80003800000 */
[----:B------:R0:W-:Y:S01]  /*3310*/  @!P2 STG.E.U8 desc[UR36][R4.64+0x19], R39 ;  /* 0x000019270400a986 */ /* 0x0001e2000c101124 */
[----:B------:R-:W-:Y:S05]  /*3320*/  @P4 BRA `(.L_x_72) ;  /* 0x00000000000c4947 */ /* 0x000fea0003800000 */
[----:B------:R-:W1:Y:S02]  /*3330*/  LDG.E.U8 R71, desc[UR36][R8.64+0x20] ;  /* 0x0000202408477981 */ /* 0x000e64000c1e1100 */
[----:B-1----:R-:W-:-:S05]  /*3340*/  PRMT R3, R71, 0x8880, RZ ;  /* 0x0000888047037816 */ /* 0x002fca00000000ff */
[----:B------:R-:W-:-:S07]  /*3350*/  IMAD R0, R3, R58, RZ ;  /* 0x0000003a03007224 */ /* 0x000fce00078e02ff */
.L_x_72:
[----:B------:R-:W-:Y:S05]  /*3360*/  BSYNC B1 ;  /* 0x0000000000017941 */ /* 0x000fea0003800000 */
.L_x_71:
[----:B-1----:R-:W-:Y:S01]  /*3370*/  @!P4 IMAD R3, R40, R57, R0 ;  /* 0x000000392803c224 */ /* 0x002fe200078e0200 */
[----:B------:R-:W-:Y:S04]  /*3380*/  BSSY B1, `(.L_x_73) ;  /* 0x0000006000017945 */ /* 0x000fe80003800000 */
[----:B------:R1:W-:Y:S01]  /*3390*/  @!P4 STG.E.U8 desc[UR36][R6.64+0x20], R3 ;  /* 0x000020030600c986 */ /* 0x0003e2000c101124 */
[----:B------:R-:W-:Y:S05]  /*33a0*/  @P3 BRA `(.L_x_74) ;  /* 0x00000000000c3947 */ /* 0x000fea0003800000 */
[----:B------:R-:W1:Y:S02]  /*33b0*/  LDG.E.U8 R71, desc[UR36][R8.64+0x21] ;  /* 0x0000212408477981 */ /* 0x000e64000c1e1100 */
[----:B-1----:R-:W-:-:S05]  /*33c0*/  PRMT R3, R71, 0x8880, RZ ;  /* 0x0000888047037816 */ /* 0x002fca00000000ff */
[----:B------:R-:W-:-:S07]  /*33d0*/  IMAD R0, R3, R58, RZ ;  /* 0x0000003a03007224 */ /* 0x000fce00078e02ff */
.L_x_74:
[----:B------:R-:W-:Y:S05]  /*33e0*/  BSYNC B1 ;  /* 0x0000000000017941 */ /* 0x000fea0003800000 */
.L_x_73:
[----:B------:R-:W-:Y:S01]  /*33f0*/  @!P3 IMAD R41, R41, R57, R0 ;  /* 0x000000392929b224 */ /* 0x000fe200078e0200 */
[----:B------:R-:W-:Y:S04]  /*3400*/  BSSY B1, `(.L_x_75) ;  /* 0x0000006000017945 */ /* 0x000fe80003800000 */
[----:B------:R0:W-:Y:S01]  /*3410*/  @!P3 STG.E.U8 desc[UR36][R6.64+0x21], R41 ;  /* 0x000021290600b986 */ /* 0x0001e2000c101124 */
[----:B------:R-:W-:Y:S05]  /*3420*/  @P1 BRA `(.L_x_76) ;  /* 0x00000000000c1947 */ /* 0x000fea0003800000 */
[----:B------:R-:W1:Y:S02]  /*3430*/  LDG.E.U8 R71, desc[UR36][R10.64+0x20] ;  /* 0x000020240a477981 */ /* 0x000e64000c1e1100 */
[----:B-1----:R-:W-:-:S05]  /*3440*/  PRMT R3, R71, 0x8880, RZ ;  /* 0x0000888047037816 */ /* 0x002fca00000000ff */
[----:B------:R-:W-:-:S07]  /*3450*/  IMAD R0, R3, R58, RZ ;  /* 0x0000003a03007224 */ /* 0x000fce00078e02ff */
.L_x_76:
[----:B------:R-:W-:Y:S05]  /*3460*/  BSYNC B1 ;  /* 0x0000000000017941 */ /* 0x000fea0003800000 */
.L_x_75:
        /* <DEDUP_REMOVED lines=13> */
.L_x_78:
[----:B------:R-:W-:Y:S05]  /*3540*/  BSYNC B1 ;  /* 0x0000000000017941 */ /* 0x000fea0003800000 */
.L_x_77:
[----:B------:R-:W-:Y:S01]  /*3550*/  @!P0 IMAD R43, R43, R57, R0 ;  /* 0x000000392b2b8224 */ /* 0x000fe200078e0200 */
[----:B------:R-:W-:Y:S04]  /*3560*/  BSSY B1, `(.L_x_79) ;  /* 0x0000006000017945 */ /* 0x000fe80003800000 */
[----:B------:R0:W-:Y:S01]  /*3570*/  @!P0 STG.E.U8 desc[UR36][R4.64+0x21], R43 ;  /* 0x0000212b04008986 */ /* 0x0001e2000c101124 */
[----:B------:R-:W-:Y:S05]  /*3580*/  @P4 BRA `(.L_x_80) ;  /* 0x00000000000c4947 */ /* 0x000fea0003800000 */
[----:B------:R-:W1:Y:S02]  /*3590*/  LDG.E.U8 R71, desc[UR36][R8.64+0x28] ;  /* 0x0000282408477981 */ /* 0x000e64000c1e1100 */
[----:B-1----:R-:W-:-:S05]  /*35a0*/  PRMT R3, R71, 0x8880, RZ ;  /* 0x0000888047037816 */ /* 0x002fca00000000ff */
[----:B------:R-:W-:-:S07]  /*35b0*/  IMAD R0, R3, R58, RZ ;  /* 0x0000003a03007224 */ /* 0x000fce00078e02ff */
.L_x_80:
[----:B------:R-:W-:Y:S05]  /*35c0*/  BSYNC B1 ;  /* 0x0000000000017941 */ /* 0x000fea0003800000 */
.L_x_79:
[----:B-1----:R-:W-:Y:S01]  /*35d0*/  @!P4 IMAD R3, R44, R57, R0 ;  /* 0x000000392c03c224 */ /* 0x002fe200078e0200 */
[----:B------:R-:W-:Y:S04]  /*35e0*/  BSSY B1, `(.L_x_81) ;  /* 0x0000006000017945 */ /* 0x000fe80003800000 */
[----:B------:R1:W-:Y:S01]  /*35f0*/  @!P4 STG.E.U8 desc[UR36][R6.64+0x28], R3 ;  /* 0x000028030600c986 */ /* 0x0003e2000c101124 */
[----:B------:R-:W-:Y:S05]  /*3600*/  @P1 BRA `(.L_x_82) ;  /* 0x00000000000c1947 */ /* 0x000fea0003800000 */
[----:B------:R-:W1:Y:S02]  /*3610*/  LDG.E.U8 R71, desc[UR36][R8.64+0x29] ;  /* 0x0000292408477981 */ /* 0x000e64000c1e1100 */
[----:B-1----:R-:W-:-:S05]  /*3620*/  PRMT R3, R71, 0x8880, RZ ;  /* 0x0000888047037816 */ /* 0x002fca00000000ff */
[----:B------:R-:W-:-:S07]  /*3630*/  IMAD R0, R3, R58, RZ ;  /* 0x0000003a03007224 */ /* 0x000fce00078e02ff */
.L_x_82:
[----:B------:R-:W-:Y:S05]  /*3640*/  BSYNC B1 ;  /* 0x0000000000017941 */ /* 0x000fea0003800000 */
.L_x_81:
[----:B------:R-:W-:Y:S01]  /*3650*/  @!P1 IMAD R45, R45, R57, R0 ;  /* 0x000000392d2d9224 */ /* 0x000fe200078e0200 */
[----:B------:R-:W-:Y:S04]  /*3660*/  BSSY B1, `(.L_x_83) ;  /* 0x0000006000017945 */ /* 0x000fe80003800000 */
[----:B------:R0:W-:Y:S01]  /*3670*/  @!P1 STG.E.U8 desc[UR36][R6.64+0x29], R45 ;  /* 0x0000292d06009986 */ /* 0x0001e2000c101124 */
[----:B------:R-:W-:Y:S05]  /*3680*/  @P3 BRA `(.L_x_84) ;  /* 0x00000000000c3947 */ /* 0x000fea0003800000 */
[----:B------:R-:W1:Y:S02]  /*3690*/  LDG.E.U8 R71, desc[UR36][R10.64+0x28] ;  /* 0x000028240a477981 */ /* 0x000e64000c1e1100 */
[----:B-1----:R-:W-:-:S05]  /*36a0*/  PRMT R3, R71, 0x8880, RZ ;  /* 0x0000888047037816 */ /* 0x002fca00000000ff */
[----:B------:R-:W-:-:S07]  /*36b0*/  IMAD R0, R3, R58, RZ ;  /* 0x0000003a03007224 */ /* 0x000fce00078e02ff */
.L_x_84:
[----:B------:R-:W-:Y:S05]  /*36c0*/  BSYNC B1 ;  /* 0x0000000000017941 */ /* 0x000fea0003800000 */
.L_x_83:
        /* <DEDUP_REMOVED lines=13> */
.L_x_86:
[----:B------:R-:W-:Y:S05]  /*37a0*/  BSYNC B1 ;  /* 0x0000000000017941 */ /* 0x000fea0003800000 */
.L_x_85:
[----:B------:R-:W-:Y:S01]  /*37b0*/  @!P2 IMAD R47, R47, R57, R0 ;  /* 0x000000392f2fa224 */ /* 0x000fe200078e0200 */
[----:B------:R-:W-:Y:S04]  /*37c0*/  BSSY B1, `(.L_x_87) ;  /* 0x0000006000017945 */ /* 0x000fe80003800000 */
[----:B------:R0:W-:Y:S01]  /*37d0*/  @!P2 STG.E.U8 desc[UR36][R4.64+0x29], R47 ;  /* 0x0000292f0400a986 */ /* 0x0001e2000c101124 */
[----:B------:R-:W-:Y:S05]  /*37e0*/  @P4 BRA `(.L_x_88) ;  /* 0x00000000000c4947 */ /* 0x000fea0003800000 */
[----:B------:R-:W1:Y:S02]  /*37f0*/  LDG.E.U8 R71, desc[UR36][R8.64+0x30] ;  /* 0x0000302408477981 */ /* 0x000e64000c1e1100 */
[----:B-1----:R-:W-:-:S05]  /*3800*/  PRMT R3, R71, 0x8880, RZ ;  /* 0x0000888047037816 */ /* 0x002fca00000000ff */
[----:B------:R-:W-:-:S07]  /*3810*/  IMAD R0, R3, R58, RZ ;  /* 0x0000003a03007224 */ /* 0x000fce00078e02ff */
.L_x_88:
[----:B------:R-:W-:Y:S05]  /*3820*/  BSYNC B1 ;  /* 0x0000000000017941 */ /* 0x000fea0003800000 */
.L_x_87:
[----:B-1----:R-:W-:Y:S01]  /*3830*/  @!P4 IMAD R3, R48, R57, R0 ;  /* 0x000000393003c224 */ /* 0x002fe200078e0200 */
[----:B------:R-:W-:Y:S04]  /*3840*/  BSSY B1, `(.L_x_89) ;  /* 0x0000006000017945 */ /* 0x000fe80003800000 */
[----:B------:R1:W-:Y:S01]  /*3850*/  @!P4 STG.E.U8 desc[UR36][R6.64+0x30], R3 ;  /* 0x000030030600c986 */ /* 0x0003e2000c101124 */
[----:B------:R-:W-:Y:S05]  /*3860*/  @P3 BRA `(.L_x_90) ;  /* 0x00000000000c3947 */ /* 0x000fea0003800000 */
[----:B------:R-:W1:Y:S02]  /*3870*/  LDG.E.U8 R71, desc[UR36][R8.64+0x31] ;  /* 0x0000312408477981 */ /* 0x000e64000c1e1100 */
[----:B-1----:R-:W-:-:S05]  /*3880*/  PRMT R3, R71, 0x8880, RZ ;  /* 0x0000888047037816 */ /* 0x002fca00000000ff */
[----:B------:R-:W-:-:S07]  /*3890*/  IMAD R0, R3, R58, RZ ;  /* 0x0000003a03007224 */ /* 0x000fce00078e02ff */
.L_x_90:
[----:B------:R-:W-:Y:S05]  /*38a0*/  BSYNC B1 ;  /* 0x0000000000017941 */ /* 0x000fea0003800000 */
.L_x_89:
[----:B------:R-:W-:Y:S01]  /*38b0*/  @!P3 IMAD R49, R49, R57, R0 ;  /* 0x000000393131b224 */ /* 0x000fe200078e0200 */
[----:B------:R-:W-:Y:S04]  /*38c0*/  BSSY B1, `(.L_x_91) ;  /* 0x0000006000017945 */ /* 0x000fe80003800000 */
[----:B------:R0:W-:Y:S01]  /*38d0*/  @!P3 STG.E.U8 desc[UR36][R6.64+0x31], R49 ;  /* 0x000031310600b986 */ /* 0x0001e2000c101124 */
[----:B------:R-:W-:Y:S05]  /*38e0*/  @P1 BRA `(.L_x_92) ;  /* 0x00000000000c1947 */ /* 0x000fea0003800000 */
[----:B------:R-:W1:Y:S02]  /*38f0*/  LDG.E.U8 R71, desc[UR36][R10.64+0x30] ;  /* 0x000030240a477981 */ /* 0x000e64000c1e1100 */
[----:B-1----:R-:W-:-:S05]  /*3900*/  PRMT R3, R71, 0x8880, RZ ;  /* 0x0000888047037816 */ /* 0x002fca00000000ff */
[----:B------:R-:W-:-:S07]  /*3910*/  IMAD R0, R3, R58, RZ ;  /* 0x0000003a03007224 */ /* 0x000fce00078e02ff */
.L_x_92:
[----:B------:R-:W-:Y:S05]  /*3920*/  BSYNC B1 ;  /* 0x0000000000017941 */ /* 0x000fea0003800000 */
.L_x_91:
        /* <DEDUP_REMOVED lines=13> */
.L_x_94:
[----:B------:R-:W-:Y:S05]  /*3a00*/  BSYNC B1 ;  /* 0x0000000000017941 */ /* 0x000fea0003800000 */
.L_x_93:
[----:B------:R-:W-:Y:S01]  /*3a10*/  @!P0 IMAD R51, R51, R57, R0 ;  /* 0x0000003933338224 */ /* 0x000fe200078e0200 */
[----:B------:R-:W-:Y:S04]  /*3a20*/  BSSY B1, `(.L_x_95) ;  /* 0x0000006000017945 */ /* 0x000fe80003800000 */
[----:B------:R0:W-:Y:S01]  /*3a30*/  @!P0 STG.E.U8 desc[UR36][R4.64+0x31], R51 ;  /* 0x0000313304008986 */ /* 0x0001e2000c101124 */
[----:B------:R-:W-:Y:S05]  /*3a40*/  @P4 BRA `(.L_x_96) ;  /* 0x00000000000c4947 */ /* 0x000fea0003800000 */
[----:B------:R-:W1:Y:S02]  /*3a50*/  LDG.E.U8 R71, desc[UR36][R8.64+0x38] ;  /* 0x0000382408477981 */ /* 0x000e64000c1e1100 */
[----:B-1----:R-:W-:-:S05]  /*3a60*/  PRMT R3, R71, 0x8880, RZ ;  /* 0x0000888047037816 */ /* 0x002fca00000000ff */
[----:B------:R-:W-:-:S07]  /*3a70*/  IMAD R0, R3, R58, RZ ;  /* 0x0000003a03007224 */ /* 0x000fce00078e02ff */
.L_x_96:
[----:B------:R-:W-:Y:S05]  /*3a80*/  BSYNC B1 ;  /* 0x0000000000017941 */ /* 0x000fea0003800000 */
.L_x_95:
[----:B-1----:R-:W-:Y:S01]  /*3a90*/  @!P4 IMAD R3, R52, R57, R0 ;  /* 0x000000393403c224 */ /* 0x002fe200078e0200 */
[----:B------:R-:W-:Y:S04]  /*3aa0*/  BSSY B1, `(.L_x_97) ;  /* 0x0000006000017945 */ /* 0x000fe80003800000 */
[----:B------:R1:W-:Y:S01]  /*3ab0*/  @!P4 STG.E.U8 desc[UR36][R6.64+0x38], R3 ;  /* 0x000038030600c986 */ /* 0x0003e2000c101124 */
[----:B------:R-:W-:Y:S05]  /*3ac0*/  @P1 BRA `(.L_x_98) ;  /* 0x00000000000c1947 */ /* 0x000fea0003800000 */
[----:B------:R-:W1:Y:S02]  /*3ad0*/  LDG.E.U8 R71, desc[UR36][R8.64+0x39] ;  /* 0x0000392408477981 */ /* 0x000e64000c1e1100 */
[----:B-1----:R-:W-:-:S05]  /*3ae0*/  PRMT R3, R71, 0x8880, RZ ;  /* 0x0000888047037816 */ /* 0x002fca00000000ff */
[----:B------:R-:W-:-:S07]  /*3af0*/  IMAD R0, R3, R58, RZ ;  /* 0x0000003a03007224 */ /* 0x000fce00078e02ff */
.L_x_98:
[----:B------:R-:W-:Y:S05]  /*3b00*/  BSYNC B1 ;  /* 0x0000000000017941 */ /* 0x000fea0003800000 */
.L_x_97:
[----:B------:R-:W-:Y:S01]  /*3b10*/  @!P1 IMAD R53, R53, R57, R0 ;  /* 0x0000003935359224 */ /* 0x000fe200078e0200 */
[----:B------:R-:W-:Y:S04]  /*3b20*/  BSSY B1, `(.L_x_99) ;  /* 0x0000006000017945 */ /* 0x000fe80003800000 */
[----:B------:R0:W-:Y:S01]  /*3b30*/  @!P1 STG.E.U8 desc[UR36][R6.64+0x39], R53 ;  /* 0x0000393506009986 */ /* 0x0001e2000c101124 */
[----:B------:R-:W-:Y:S05]  /*3b40*/  @P3 BRA `(.L_x_100) ;  /* 0x00000000000c3947 */ /* 0x000fea0003800000 */
[----:B------:R-:W1:Y:S02]  /*3b50*/  LDG.E.U8 R71, desc[UR36][R10.64+0x38] ;  /* 0x000038240a477981 */ /* 0x000e64000c1e1100 */
[----:B-1----:R-:W-:-:S05]  /*3b60*/  PRMT R3, R71, 0x8880, RZ ;  /* 0x0000888047037816 */ /* 0x002fca00000000ff */
[----:B------:R-:W-:-:S07]  /*3b70*/  IMAD R0, R3, R58, RZ ;  /* 0x0000003a03007224 */ /* 0x000fce00078e02ff */
.L_x_100:
[----:B------:R-:W-:Y:S05]  /*3b80*/  BSYNC B1 ;  /* 0x0000000000017941 */ /* 0x000fea0003800000 */
.L_x_99:
[----:B-1----:R-:W-:Y:S01]  /*3b90*/  @!P3 IMAD R3, R54, R57, R0 ;  /* 0x000000393603b224 */ /* 0x002fe200078e0200 */
[----:B------:R-:W-:Y:S01]  /*3ba0*/  ISETP.LT.OR P2, PT, R19, 0x9, !P2 ;  /* 0x000000091300780c */ /* 0x000fe20005741670 */
[----:B------:R-:W-:Y:S03]  /*3bb0*/  BSSY B1, `(.L_x_101) ;  /* 0x0000006000017945 */ /* 0x000fe60003800000 */
[----:B------:R1:W-:Y:S09]  /*3bc0*/  @!P3 STG.E.U8 desc[UR36][R4.64+0x38], R3 ;  /* 0x000038030400b986 */ /* 0x0003f2000c101124 */
[----:B------:R-:W-:Y:S05]  /*3bd0*/  @P2 BRA `(.L_x_102) ;  /* 0x00000000000c2947 */ /* 0x000fea0003800000 */
[----:B------:R-:W1:Y:S02]  /*3be0*/  LDG.E.U8 R71, desc[UR36][R10.64+0x39] ;  /* 0x000039240a477981 */ /* 0x000e64000c1e1100 */
[----:B-1----:R-:W-:-:S05]  /*3bf0*/  PRMT R3, R71, 0x8880, RZ ;  /* 0x0000888047037816 */ /* 0x002fca00000000ff */
[----:B------:R-:W-:-:S07]  /*3c00*/  IMAD R0, R3, R58, RZ ;  /* 0x0000003a03007224 */ /* 0x000fce00078e02ff */
.L_x_102:
[----:B------:R-:W-:Y:S05]  /*3c10*/  BSYNC B1 ;  /* 0x0000000000017941 */ /* 0x000fea0003800000 */
.L_x_101:
[----:B------:R-:W-:Y:S01]  /*3c20*/  IMAD R55, R55, R57, R0 ;  /* 0x0000003937377224 */ /* 0x000fe200078e0200 */
[----:B------:R-:W-:Y:S06]  /*3c30*/  @P2 BRA `(.L_x_103) ;  /* 0x0000000400c82947 */ /* 0x000fec0003800000 */
[----:B------:R0:W-:Y:S01]  /*3c40*/  STG.E.U8 desc[UR36][R4.64+0x39], R55 ;  /* 0x0000393704007986 */ /* 0x0001e2000c101124 */
[----:B------:R-:W-:Y:S05]  /*3c50*/  BRA `(.L_x_103) ;  /* 0x0000000400c07947 */ /* 0x000fea0003800000 */
.L_x_38:
[C---:B------:R-:W-:Y:S02]  /*3c60*/  ISETP.GE.AND P0, PT, R22.reuse, 0x2, PT ;  /* 0x000000021600780c */ /* 0x040fe40003f06270 */
[----:B------:R-:W-:Y:S02]  /*3c70*/  ISETP.GE.AND P2, PT, R22, 0x1, PT ;  /* 0x000000011600780c */ /* 0x000fe40003f46270 */
[C---:B------:R-:W-:Y:S02]  /*3c80*/  ISETP.LT.OR P3, PT, R19.reuse, 0x1, !P0 ;  /* 0x000000011300780c */ /* 0x040fe40004761670 */
[C---:B------:R-:W-:Y:S02]  /*3c90*/  ISETP.LT.OR P1, PT, R19.reuse, 0x1, !P2 ;  /* 0x000000011300780c */ /* 0x040fe40005721670 */
[C---:B------:R-:W-:Y:S02]  /*3ca0*/  ISETP.LT.OR P2, PT, R19.reuse, 0x9, !P2 ;  /* 0x000000091300780c */ /* 0x040fe40005741670 */
[----:B------:R-:W-:-:S07]  /*3cb0*/  ISETP.LT.OR P0, PT, R19, 0x9, !P0 ;  /* 0x000000091300780c */ /* 0x000fce0004701670 */
[-C--:B------:R-:W-:Y:S02]  /*3cc0*/  @!P3 IMAD R25, R25, R57.reuse, RZ ;  /* 0x000000391919b224 */ /* 0x080fe400078e02ff */
[-C--:B------:R-:W-:Y:S02]  /*3cd0*/  @!P1 IMAD R3, R24, R57.reuse, RZ ;  /* 0x0000003918039224 */ /* 0x080fe400078e02ff */
[-C--:B------:R-:W-:Y:S01]  /*3ce0*/  @!P2 IMAD R9, R26, R57.reuse, RZ ;  /* 0x000000391a09a224 */ /* 0x080fe200078e02ff */
[----:B------:R-:W-:Y:S01]  /*3cf0*/  @!P3 STG.E.U8 desc[UR36][R6.64+0x1], R25 ;  /* 0x000001190600b986 */ /* 0x000fe2000c101124 */
[C---:B------:R-:W-:Y:S01]  /*3d00*/  ISETP.GE.AND P3, PT, R22.reuse, 0x9, PT ;  /* 0x000000091600780c */ /* 0x040fe20003f66270 */
[----:B------:R-:W-:Y:S02]  /*3d10*/  @!P0 IMAD R27, R27, R57, RZ ;  /* 0x000000391b1b8224 */ /* 0x000fe400078e02ff */
[----:B------:R0:W-:Y:S01]  /*3d20*/  @!P1 STG.E.U8 desc[UR36][R6.64], R3 ;  /* 0x0000000306009986 */ /* 0x0001e2000c101124 */
[----:B------:R-:W-:-:S03]  /*3d30*/  ISETP.GE.AND P1, PT, R22, 0xa, PT ;  /* 0x0000000a1600780c */ /* 0x000fc60003f26270 */
[----:B------:R1:W-:Y:S01]  /*3d40*/  @!P2 STG.E.U8 desc[UR36][R4.64], R9 ;  /* 0x000000090400a986 */ /* 0x0003e2000c101124 */
[C---:B------:R-:W-:Y:S02]  /*3d50*/  ISETP.LT.OR P2, PT, R19.reuse, 0x1, !P3 ;  /* 0x000000011300780c */ /* 0x040fe40005f41670 */
[C---:B------:R-:W-:Y:S01]  /*3d60*/  ISETP.LT.OR P4, PT, R19.reuse, 0x1, !P1 ;  /* 0x000000011300780c */ /* 0x040fe20004f81670 */
[----:B------:R-:W-:Y:S01]  /*3d70*/  @!P0 STG.E.U8 desc[UR36][R4.64+0x1], R27 ;  /* 0x0000011b04008986 */ /* 0x000fe2000c101124 */
[C---:B------:R-:W-:Y:S02]  /*3d80*/  ISETP.LT.OR P3, PT, R19.reuse, 0x9, !P3 ;  /* 0x000000091300780c */ /* 0x040fe40005f61670 */
[----:B------:R-:W-:Y:S02]  /*3d90*/  ISETP.GE.AND P0, PT, R22, 0x12, PT ;  /* 0x000000121600780c */ /* 0x000fe40003f06270 */
[----:B------:R-:W-:-:S05]  /*3da0*/  ISETP.LT.OR P1, PT, R19, 0x9, !P1 ;  /* 0x000000091300780c */ /* 0x000fca0004f21670 */
[-C--:B------:R-:W-:Y:S02]  /*3db0*/  @!P2 IMAD R11, R28, R57.reuse, RZ ;  /* 0x000000391c0ba224 */ /* 0x080fe400078e02ff */
[-C--:B------:R-:W-:Y:S02]  /*3dc0*/  @!P4 IMAD R29, R29, R57.reuse, RZ ;  /* 0x000000391d1dc224 */ /* 0x080fe400078e02ff */
[-C--:B0-----:R-:W-:Y:S01]  /*3dd0*/  @!P3 IMAD R3, R30, R57.reuse, RZ ;  /* 0x000000391e03b224 */ /* 0x081fe200078e02ff */
[----:B------:R0:W-:Y:S01]  /*3de0*/  @!P2 STG.E.U8 desc[UR36][R6.64+0x8], R11 ;  /* 0x0000080b0600a986 */ /* 0x0001e2000c101124 */
[----:B------:R-:W-:Y:S02]  /*3df0*/  ISETP.GE.AND P2, PT, R22, 0x11, PT ;  /* 0x000000111600780c */ /* 0x000fe40003f46270 */
[----:B------:R-:W-:Y:S01]  /*3e00*/  @!P1 IMAD R31, R31, R57, RZ ;  /* 0x000000391f1f9224 */ /* 0x000fe200078e02ff */
[----:B------:R-:W-:Y:S01]  /*3e10*/  @!P4 STG.E.U8 desc[UR36][R6.64+0x9], R29 ;  /* 0x0000091d0600c986 */ /* 0x000fe2000c101124 */
[----:B------:R-:W-:-:S02]  /*3e20*/  ISETP.LT.OR P4, PT, R19, 0x1, !P0 ;  /* 0x000000011300780c */ /* 0x000fc40004781670 */
[C---:B------:R-:W-:Y:S01]  /*3e30*/  ISETP.LT.OR P0, PT, R19.reuse, 0x9, !P0 ;  /* 0x000000091300780c */ /* 0x040fe20004701670 */
[----:B------:R2:W-:Y:S01]  /*3e40*/  @!P3 STG.E.U8 desc[UR36][R4.64+0x8], R3 ;  /* 0x000008030400b986 */ /* 0x0005e2000c101124 */
[C---:B------:R-:W-:Y:S02]  /*3e50*/  ISETP.LT.OR P3, PT, R19.reuse, 0x1, !P2 ;  /* 0x000000011300780c */ /* 0x040fe40005761670 */
[----:B------:R-:W-:Y:S01]  /*3e60*/  ISETP.LT.OR P2, PT, R19, 0x9, !P2 ;  /* 0x000000091300780c */ /* 0x000fe20005741670 */
[----:B------:R-:W-:Y:S01]  /*3e70*/  @!P1 STG.E.U8 desc[UR36][R4.64+0x9], R31 ;  /* 0x0000091f04009986 */ /* 0x000fe2000c101124 */
[----:B------:R-:W-:-:S05]  /*3e80*/  ISETP.GE.AND P1, PT, R22, 0x1a, PT ;  /* 0x0000001a1600780c */ /* 0x000fca0003f26270 */
[-C--:B------:R-:W-:Y:S02]  /*3e90*/  @!P4 IMAD R33, R33, R57.reuse, RZ ;  /* 0x000000392121c224 */ /* 0x080fe400078e02ff */
[-C--:B------:R-:W-:Y:S02]  /*3ea0*/  @!P0 IMAD R35, R35, R57.reuse, RZ ;  /* 0x0000003923238224 */ /* 0x080fe400078e02ff */
[-C--:B-1----:R-:W-:Y:S01]  /*3eb0*/  @!P3 IMAD R9, R32, R57.reuse, RZ ;  /* 0x000000392009b224 */ /* 0x082fe200078e02ff */
[----:B------:R-:W-:Y:S01]  /*3ec0*/  @!P4 STG.E.U8 desc[UR36][R6.64+0x11], R33 ;  /* 0x000011210600c986 */ /* 0x000fe2000c101124 */
[----:B0-----:R-:W-:Y:S01]  /*3ed0*/  @!P2 IMAD R11, R34, R57, RZ ;  /* 0x00000039220ba224 */ /* 0x001fe200078e02ff */
[----:B------:R-:W-:Y:S02]  /*3ee0*/  ISETP.LT.OR P4, PT, R19, 0x1, !P1 ;  /* 0x000000011300780c */ /* 0x000fe40004f81670 */
[----:B------:R0:W-:Y:S01]  /*3ef0*/  @!P3 STG.E.U8 desc[UR36][R6.64+0x10], R9 ;  /* 0x000010090600b986 */ /* 0x0001e2000c101124 */
[----:B------:R-:W-:-:S02]  /*3f00*/  ISETP.GE.AND P3, PT, R22, 0x19, PT ;  /* 0x000000191600780c */ /* 0x000fc40003f66270 */
[C---:B------:R-:W-:Y:S01]  /*3f10*/  ISETP.LT.OR P1, PT, R19.reuse, 0x9, !P1 ;  /* 0x000000091300780c */ /* 0x040fe20004f21670 */
[----:B------:R1:W-:Y:S01]  /*3f20*/  @!P2 STG.E.U8 desc[UR36][R4.64+0x10], R11 ;  /* 0x0000100b0400a986 */ /* 0x0003e2000c101124 */
[C---:B------:R-:W-:Y:S02]  /*3f30*/  ISETP.LT.OR P2, PT, R19.reuse, 0x1, !P3 ;  /* 0x000000011300780c */ /* 0x040fe40005f41670 */
[----:B------:R-:W-:Y:S01]  /*3f40*/  ISETP.LT.OR P3, PT, R19, 0x9, !P3 ;  /* 0x000000091300780c */ /* 0x000fe20005f61670 */
[----:B------:R-:W-:Y:S01]  /*3f50*/  @!P0 STG.E.U8 desc[UR36][R4.64+0x11], R35 ;  /* 0x0000112304008986 */ /* 0x000fe2000c101124 */
[----:B------:R-:W-:Y:S02]  /*3f60*/  ISETP.GE.AND P0, PT, R22, 0x22, PT ;  /* 0x000000221600780c */ /* 0x000fe40003f06270 */
[----:B------:R-:W-:-:S05]  /*3f70*/  @!P4 IMAD R37, R37, R57, RZ ;  /* 0x000000392525c224 */ /* 0x000fca00078e02ff */
[----:B------:R-:W-:Y:S01]  /*3f80*/  @!P4 STG.E.U8 desc[UR36][R6.64+0x19], R37 ;  /* 0x000019250600c986 */ /* 0x000fe2000c101124 */
[-C--:B------:R-:W-:Y:S02]  /*3f90*/  @!P1 IMAD R39, R39, R57.reuse, RZ ;  /* 0x0000003927279224 */ /* 0x080fe400078e02ff */
[-C--:B--2---:R-:W-:Y:S02]  /*3fa0*/  @!P2 IMAD R3, R36, R57.reuse, RZ ;  /* 0x000000392403a224 */ /* 0x084fe400078e02ff */
[----:B0-----:R-:W-:-:S03]  /*3fb0*/  @!P3 IMAD R9, R38, R57, RZ ;  /* 0x000000392609b224 */ /* 0x001fc600078e02ff */
[----:B------:R0:W-:Y:S01]  /*3fc0*/  @!P2 STG.E.U8 desc[UR36][R6.64+0x18], R3 ;  /* 0x000018030600a986 */ /* 0x0001e2000c101124 */
[----:B------:R-:W-:-:S03]  /*3fd0*/  ISETP.GE.AND P2, PT, R22, 0x21, PT ;  /* 0x000000211600780c */ /* 0x000fc60003f46270 */
[----:B------:R2:W-:Y:S01]  /*3fe0*/  @!P3 STG.E.U8 desc[UR36][R4.64+0x18], R9 ;  /* 0x000018090400b986 */ /* 0x0005e2000c101124 */
[C---:B------:R-:W-:Y:S02]  /*3ff0*/  ISETP.LT.OR P3, PT, R19.reuse, 0x1, !P0 ;  /* 0x000000011300780c */ /* 0x040fe40004761670 */
[C---:B------:R-:W-:Y:S01]  /*4000*/  ISETP.LT.OR P4, PT, R19.reuse, 0x1, !P2 ;  /* 0x000000011300780c */ /* 0x040fe20005781670 */
[----:B------:R-:W-:Y:S01]  /*4010*/  @!P1 STG.E.U8 desc[UR36][R4.64+0x19], R39 ;  /* 0x0000192704009986 */ /* 0x000fe2000c101124 */
[----:B------:R-:W-:Y:S02]  /*4020*/  ISETP.LT.OR P2, PT, R19, 0x9, !P2 ;  /* 0x000000091300780c */ /* 0x000fe40005741670 */
[----:B------:R-:W-:-:S07]  /*4030*/  ISETP.GE.AND P1, PT, R22, 0x29, PT ;  /* 0x000000291600780c */ /* 0x000fce0003f26270 */
[-C--:B------:R-:W-:Y:S02]  /*4040*/  @!P3 IMAD R41, R41, R57.reuse, RZ ;  /* 0x000000392929b224 */ /* 0x080fe400078e02ff */
[-C--:B-1----:R-:W-:Y:S02]  /*4050*/  @!P4 IMAD R11, R40, R57.reuse, RZ ;  /* 0x00000039280bc224 */ /* 0x082fe400078e02ff */
[----:B0-----:R-:W-:Y:S01]  /*4060*/  @!P2 IMAD R3, R42, R57, RZ ;  /* 0x000000392a03a224 */ /* 0x001fe200078e02ff */
[----:B------:R-:W-:Y:S01]  /*4070*/  @!P3 STG.E.U8 desc[UR36][R6.64+0x21], R41 ;  /* 0x000021290600b986 */ /* 0x000fe2000c101124 */
[C---:B------:R-:W-:Y:S02]  /*4080*/  ISETP.LT.OR P3, PT, R19.reuse, 0x9, !P0 ;  /* 0x000000091300780c */ /* 0x040fe40004761670 */
[----:B------:R-:W-:Y:S01]  /*4090*/  ISETP.GE.AND P0, PT, R22, 0x2a, PT ;  /* 0x0000002a1600780c */ /* 0x000fe20003f06270 */
[----:B------:R0:W-:Y:S01]  /*40a0*/  @!P4 STG.E.U8 desc[UR36][R6.64+0x20], R11 ;  /* 0x0000200b0600c986 */ /* 0x0001e2000c101124 */
[----:B------:R-:W-:-:S02]  /*40b0*/  ISETP.LT.OR P4, PT, R19, 0x1, !P1 ;  /* 0x000000011300780c */ /* 0x000fc40004f81670 */
[C---:B------:R-:W-:Y:S01]  /*40c0*/  ISETP.LT.OR P1, PT, R19.reuse, 0x9, !P1 ;  /* 0x000000091300780c */ /* 0x040fe20004f21670 */
[----:B------:R1:W-:Y:S01]  /*40d0*/  @!P2 STG.E.U8 desc[UR36][R4.64+0x20], R3 ;  /* 0x000020030400a986 */ /* 0x0003e2000c101124 */
[C---:B------:R-:W-:Y:S02]  /*40e0*/  ISETP.LT.OR P2, PT, R19.reuse, 0x1, !P0 ;  /* 0x000000011300780c */ /* 0x040fe40004741670 */
[----:B------:R-:W-:-:S03]  /*40f0*/  ISETP.LT.OR P0, PT, R19, 0x9, !P0 ;  /* 0x000000091300780c */ /* 0x000fc60004701670 */
[----:B------:R-:W-:-:S04]  /*4100*/  @!P3 IMAD R43, R43, R57, RZ ;  /* 0x000000392b2bb224 */ /* 0x000fc800078e02ff */
[-C--:B--2---:R-:W-:Y:S01]  /*4110*/  @!P4 IMAD R9, R44, R57.reuse, RZ ;  /* 0x000000392c09c224 */ /* 0x084fe200078e02ff */
[----:B------:R-:W-:Y:S01]  /*4120*/  @!P3 STG.E.U8 desc[UR36][R4.64+0x21], R43 ;  /* 0x0000212b0400b986 */ /* 0x000fe2000c101124 */
[----:B------:R-:W-:Y:S01]  /*4130*/  ISETP.GE.AND P3, PT, R22, 0x31, PT ;  /* 0x000000311600780c */ /* 0x000fe20003f66270 */
[-C--:B0-----:R-:W-:Y:S02]  /*4140*/  @!P1 IMAD R11, R46, R57.reuse, RZ ;  /* 0x000000392e0b9224 */ /* 0x081fe400078e02ff */
[-C--:B------:R-:W-:Y:S01]  /*4150*/  @!P2 IMAD R45, R45, R57.reuse, RZ ;  /* 0x000000392d2da224 */ /* 0x080fe200078e02ff */
[----:B------:R0:W-:Y:S01]  /*4160*/  @!P4 STG.E.U8 desc[UR36][R6.64+0x28], R9 ;  /* 0x000028090600c986 */ /* 0x0001e2000c101124 */
[----:B------:R-:W-:Y:S01]  /*4170*/  ISETP.LT.OR P4, PT, R19, 0x1, !P3 ;  /* 0x000000011300780c */ /* 0x000fe20005f81670 */
[----:B------:R-:W-:Y:S01]  /*4180*/  @!P0 IMAD R47, R47, R57, RZ ;  /* 0x000000392f2f8224 */ /* 0x000fe200078e02ff */
[----:B------:R-:W-:Y:S01]  /*4190*/  ISETP.LT.OR P3, PT, R19, 0x9, !P3 ;  /* 0x000000091300780c */ /* 0x000fe20005f61670 */
[----:B------:R-:W-:Y:S01]  /*41a0*/  @!P2 STG.E.U8 desc[UR36][R6.64+0x29], R45 ;  /* 0x0000292d0600a986 */ /* 0x000fe2000c101124 */
[----:B------:R-:W-:-:S03]  /*41b0*/  ISETP.GE.AND P2, PT, R22, 0x32, PT ;  /* 0x000000321600780c */ /* 0x000fc60003f46270 */
[----:B------:R-:W-:Y:S01]  /*41c0*/  @!P1 STG.E.U8 desc[UR36][R4.64+0x28], R11 ;  /* 0x0000280b04009986 */ /* 0x000fe2000c101124 */
[C---:B------:R-:W-:Y:S02]  /*41d0*/  ISETP.LT.OR P1, PT, R19.reuse, 0x1, !P2 ;  /* 0x000000011300780c */ /* 0x040fe40005721670 */
[----:B------:R-:W-:Y:S01]  /*41e0*/  ISETP.LT.OR P2, PT, R19, 0x9, !P2 ;  /* 0x000000091300780c */ /* 0x000fe20005741670 */
[----:B------:R-:W-:Y:S01]  /*41f0*/  @!P0 STG.E.U8 desc[UR36][R4.64+0x29], R47 ;  /* 0x0000292f04008986 */ /* 0x000fe2000c101124 */
[----:B------:R-:W-:Y:S01]  /*4200*/  ISETP.GE.AND P0, PT, R22, 0x3a, PT ;  /* 0x0000003a1600780c */ /* 0x000fe20003f06270 */
[-C--:B-1----:R-:W-:Y:S02]  /*4210*/  @!P4 IMAD R3, R48, R57.reuse, RZ ;  /* 0x000000393003c224 */ /* 0x082fe400078e02ff */
[----:B0-----:R-:W-:-:S03]  /*4220*/  @!P3 IMAD R9, R50, R57, RZ ;  /* 0x000000393209b224 */ /* 0x001fc600078e02ff */
[----:B------:R0:W-:Y:S01]  /*4230*/  @!P4 STG.E.U8 desc[UR36][R6.64+0x30], R3 ;  /* 0x000030030600c986 */ /* 0x0001e2000c101124 */
[----:B------:R-:W-:Y:S02]  /*4240*/  ISETP.GE.AND P4, PT, R22, 0x39, PT ;  /* 0x000000391600780c */ /* 0x000fe40003f86270 */
[-C--:B------:R-:W-:Y:S02]  /*4250*/  @!P1 IMAD R49, R49, R57.reuse, RZ ;  /* 0x0000003931319224 */ /* 0x080fe400078e02ff */
[----:B------:R-:W-:-:S03]  /*4260*/  @!P2 IMAD R51, R51, R57, RZ ;  /* 0x000000393333a224 */ /* 0x000fc600078e02ff */
[----:B------:R1:W-:Y:S01]  /*4270*/  @!P1 STG.E.U8 desc[UR36][R6.64+0x31], R49 ;  /* 0x0000313106009986 */ /* 0x0003e2000c101124 */
[C---:B------:R-:W-:Y:S02]  /*4280*/  ISETP.LT.OR P1, PT, R19.reuse, 0x1, !P0 ;  /* 0x000000011300780c */ /* 0x040fe40004721670 */
[C---:B------:R-:W-:Y:S01]  /*4290*/  ISETP.LT.OR P0, PT, R19.reuse, 0x9, !P0 ;  /* 0x000000091300780c */ /* 0x040fe20004701670 */
[----:B------:R1:W-:Y:S01]  /*42a0*/  @!P3 STG.E.U8 desc[UR36][R4.64+0x30], R9 ;  /* 0x000030090400b986 */ /* 0x0003e2000c101124 */
[C---:B------:R-:W-:Y:S02]  /*42b0*/  ISETP.LT.OR P3, PT, R19.reuse, 0x1, !P4 ;  /* 0x000000011300780c */ /* 0x040fe40006761670 */
[----:B------:R-:W-:Y:S01]  /*42c0*/  ISETP.LT.OR P4, PT, R19, 0x9, !P4 ;  /* 0x000000091300780c */ /* 0x000fe20006781670 */
[----:B------:R1:W-:Y:S06]  /*42d0*/  @!P2 STG.E.U8 desc[UR36][R4.64+0x31], R51 ;  /* 0x000031330400a986 */ /* 0x0003ec000c101124 */
[----:B------:R-:W-:-:S02]  /*42e0*/  @!P1 IMAD R53, R53, R57, RZ ;  /* 0x0000003935359224 */ /* 0x000fc400078e02ff */
[-C--:B------:R-:W-:Y:S02]  /*42f0*/  @!P0 IMAD R55, R55, R57.reuse, RZ ;  /* 0x0000003937378224 */ /* 0x080fe400078e02ff */
[-C--:B0-----:R-:W-:Y:S01]  /*4300*/  @!P3 IMAD R3, R52, R57.reuse, RZ ;  /* 0x000000393403b224 */ /* 0x081fe200078e02ff */
[----:B------:R1:W-:Y:S01]  /*4310*/  @!P1 STG.E.U8 desc[UR36][R6.64+0x39], R53 ;  /* 0x0000393506009986 */ /* 0x0003e2000c101124 */
[----:B------:R-:W-:-:S03]  /*4320*/  @!P4 IMAD R11, R54, R57, RZ ;  /* 0x00000039360bc224 */ /* 0x000fc600078e02ff */
[----:B------:R1:W-:Y:S04]  /*4330*/  @!P3 STG.E.U8 desc[UR36][R6.64+0x38], R3 ;  /* 0x000038030600b986 */ /* 0x0003e8000c101124 */
[----:B------:R1:W-:Y:S04]  /*4340*/  @!P4 STG.E.U8 desc[UR36][R4.64+0x38], R11 ;  /* 0x0000380b0400c986 */ /* 0x0003e8000c101124 */
[----:B------:R1:W-:Y:S02]  /*4350*/  @!P0 STG.E.U8 desc[UR36][R4.64+0x39], R55 ;  /* 0x0000393704008986 */ /* 0x0003e4000c101124 */
.L_x_103:
[----:B------:R-:W-:Y:S05]  /*4360*/  BSYNC B0 ;  /* 0x0000000000007941 */ /* 0x000fea0003800000 */
.L_x_37:
[----:B01-3--:R-:W3:Y:S01]  /*4370*/  LDL.64 R4, [R1] ;  /* 0x0000000001047983 */ /* 0x00bee20000100a00 */
[----:B------:R-:W-:Y:S01]  /*4380*/  ULDC.64 UR4, c[0x0][0x650] ;  /* 0x0001940000047ab9 */ /* 0x000fe20000000a00 */
[----:B------:R-:W-:Y:S02]  /*4390*/  IMAD.U32 R0, RZ, RZ, UR44 ;  /* 0x0000002cff007e24 */ /* 0x000fe4000f8e00ff */
[----:B------:R-:W-:Y:S02]  /*43a0*/  IMAD.MOV.U32 R22, RZ, RZ, -0x1 ;  /* 0xffffffffff167424 */ /* 0x000fe400078e00ff */
[----:B------:R0:W-:Y:S01]  /*43b0*/  SYNCS.ARRIVE.TRANS64.A1T0 RZ, [R0+UR47], RZ ;  /* 0x000000ff00ff79a7 */ /* 0x0001e2000810002f */
[----:B------:R-:W-:Y:S02]  /*43c0*/  IMAD.MOV.U32 R19, RZ, RZ, -0x1 ;  /* 0xffffffffff137424 */ /* 0x000fe400078e00ff */
[----:B------:R-:W-:Y:S01]  /*43d0*/  IMAD.MOV.U32 R18, RZ, RZ, -0x1 ;  /* 0xffffffffff127424 */ /* 0x000fe200078e00ff */
[----:B0-----:R-:W-:-:S02]  /*43e0*/  PRMT R0, RZ, 0x7610, R0 ;  /* 0x00007610ff007816 */ /* 0x001fc40000000000 */
[----:B---3--:R-:W-:-:S05]  /*43f0*/  LEA R16, P0, R4, R16, 0x1 ;  /* 0x0000001004107211 */ /* 0x008fca00078008ff */
[----:B------:R-:W-:Y:S01]  /*4400*/  IMAD.X R17, R66, 0x1, R17, P0 ;  /* 0x0000000142117824 */ /* 0x000fe200000e0611 */
[----:B------:R-:W-:-:S04]  /*4410*/  ISETP.GE.U32.AND P0, PT, R16, UR4, PT ;  /* 0x0000000410007c0c */ /* 0x000fc8000bf06070 */
[----:B------:R-:W-:-:S13]  /*4420*/  ISETP.GE.U32.AND.EX P0, PT, R17, UR5, PT, P0 ;  /* 0x0000000511007c0c */ /* 0x000fda000bf06100 */
[----:B------:R-:W-:Y:S05]  /*4430*/  @P0 BRA `(.L_x_104) ;  /* 0x00000004004c0947 */ /* 0x000fea0003800000 */
[----:B------:R-:W0:Y:S01]  /*4440*/  LDC.64 R10, c[0x0][0x628] ;  /* 0x00018a00ff0a7b82 */ /* 0x000e220000000a00 */
[----:B------:R-:W1:Y:S01]  /*4450*/  S2R R12, SR_CTAID.X ;  /* 0x00000000000c7919 */ /* 0x000e620000002500 */
[----:B------:R-:W-:Y:S02]  /*4460*/  IMAD.MOV.U32 R8, RZ, RZ, R16 ;  /* 0x000000ffff087224 */ /* 0x000fe400078e0010 */
[----:B------:R-:W-:Y:S01]  /*4470*/  IMAD.MOV.U32 R9, RZ, RZ, R17 ;  /* 0x000000ffff097224 */ /* 0x000fe200078e0011 */
[----:B------:R-:W3:Y:S03]  /*4480*/  S2R R19, SR_CTAID.Y ;  /* 0x0000000000137919 */ /* 0x000ee60000002600 */
[----:B------:R-:W1:Y:S08]  /*4490*/  LDC R0, c[0x0][0x630] ;  /* 0x00018c00ff007b82 */ /* 0x000e700000000800 */
[----:B------:R-:W1:Y:S01]  /*44a0*/  LDC.64 R14, c[0x0][0x620] ;  /* 0x00018800ff0e7b82 */ /* 0x000e620000000a00 */
[----:B0-----:R-:W-:-:S04]  /*44b0*/  ISETP.NE.U32.AND P0, PT, R10, RZ, PT ;  /* 0x000000ff0a00720c */ /* 0x001fc80003f05070 */
[----:B------:R-:W-:-:S13]  /*44c0*/  ISETP.NE.AND.EX P0, PT, R11, RZ, PT, P0 ;  /* 0x000000ff0b00720c */ /* 0x000fda0003f05300 */
[----:B-1-3--:R-:W-:Y:S05]  /*44d0*/  @!P0 BRA `(.L_x_105) ;  /* 0x0000000000288947 */ /* 0x00afea0003800000 */
[----:B------:R-:W0:Y:S02]  /*44e0*/  LDC R3, c[0x0][0x634] ;  /* 0x00018d00ff037b82 */ /* 0x000e240000000800 */
[----:B0-----:R-:W-:-:S05]  /*44f0*/  IADD3 R3, P0, R16, R3, RZ ;  /* 0x0000000310037210 */ /* 0x001fca0007f1e0ff */
[----:B------:R-:W-:-:S04]  /*4500*/  IMAD.X R13, RZ, RZ, R17, P0 ;  /* 0x000000ffff0d7224 */ /* 0x000fc800000e0611 */
[----:B------:R-:W-:-:S04]  /*4510*/  IMAD.WIDE.U32 R4, R13, R10, RZ ;  /* 0x0000000a0d047225 */ /* 0x000fc800078e00ff */
[----:B--2-4-:R-:W-:-:S04]  /*4520*/  IMAD.WIDE.U32 R6, P0, R3, R11, R4 ;  /* 0x0000000b03067225 */ /* 0x014fc80007800004 */
[----:B------:R-:W-:-:S04]  /*4530*/  IMAD.WIDE.U32 R4, R3, R10, RZ ;  /* 0x0000000a03047225 */ /* 0x000fc800078e00ff */
[----:B------:R-:W-:Y:S01]  /*4540*/  IMAD.X R9, RZ, RZ, RZ, P0 ;  /* 0x000000ffff097224 */ /* 0x000fe200000e06ff */
[----:B------:R-:W-:Y:S01]  /*4550*/  IADD3 RZ, P0, R5, R6, RZ ;  /* 0x0000000605ff7210 */ /* 0x000fe20007f1e0ff */
[----:B------:R-:W-:-:S04]  /*4560*/  IMAD.MOV.U32 R8, RZ, RZ, R7 ;  /* 0x000000ffff087224 */ /* 0x000fc800078e0007 */
[----:B------:R-:W-:-:S08]  /*4570*/  IMAD.WIDE.U32.X R8, R13, R11, R8, P0 ;  /* 0x0000000b0d087225 */ /* 0x000fd000000e0408 */
.L_x_105:
[-CC-:B------:R-:W-:Y:S01]  /*4580*/  SHF.R.U64 R18, R8, R0.reuse, R9.reuse ;  /* 0x0000000008127219 */ /* 0x180fe20000001209 */
[----:B--2---:R-:W0:Y:S01]  /*4590*/  LDC.64 R24, c[0x0][0x640] ;  /* 0x00019000ff187b82 */ /* 0x004e220000000a00 */
[----:B------:R-:W-:Y:S01]  /*45a0*/  SHF.R.U32.HI R0, RZ, R0, R9 ;  /* 0x00000000ff007219 */ /* 0x000fe20000011609 */
[----:B------:R-:W-:Y:S01]  /*45b0*/  ULDC UR4, c[0x0][0x150] ;  /* 0x0000540000047ab9 */ /* 0x000fe20000000800 */
[----:B------:R-:W-:Y:S02]  /*45c0*/  IADD3 R3, P0, RZ, -R18, RZ ;  /* 0x80000012ff037210 */ /* 0x000fe40007f1e0ff */
[----:B----4-:R-:W-:-:S03]  /*45d0*/  I2FP.F32.U32 R7, R12 ;  /* 0x0000000c00077245 */ /* 0x010fc60000201000 */
[----:B------:R-:W1:Y:S01]  /*45e0*/  LDC R6, c[0x0][0x618] ;  /* 0x00018600ff067b82 */ /* 0x000e620000000800 */
[----:B------:R-:W-:Y:S02]  /*45f0*/  IMAD.X R5, RZ, RZ, ~R0, P0 ;  /* 0x000000ffff057224 */ /* 0x000fe400000e0e00 */
[----:B------:R-:W-:Y:S01]  /*4600*/  FMUL R7, R7, UR4 ;  /* 0x0000000407077c20 */ /* 0x000fe20008400000 */
[----:B------:R-:W-:Y:S01]  /*4610*/  ULDC UR4, c[0x0][0x154] ;  /* 0x0000550000047ab9 */ /* 0x000fe20000000800 */
[-C--:B------:R-:W-:Y:S02]  /*4620*/  IMAD R0, R5, R14.reuse, RZ ;  /* 0x0000000e05007224 */ /* 0x080fe400078e02ff */
[C---:B------:R-:W-:Y:S01]  /*4630*/  IMAD.WIDE.U32 R4, R3.reuse, R14, R16 ;  /* 0x0000000e03047225 */ /* 0x040fe200078e0010 */
[----:B------:R-:W2:Y:S01]  /*4640*/  LDC R11, c[0x0][0x608] ;  /* 0x00018200ff0b7b82 */ /* 0x000ea20000000800 */
[----:B------:R-:W3:Y:S02]  /*4650*/  F2I.U32.TRUNC.NTZ R7, R7 ;  /* 0x0000000700077305 */ /* 0x000ee4000020f000 */
[----:B------:R-:W-:-:S04]  /*4660*/  IMAD R3, R3, R15, R0 ;  /* 0x0000000f03037224 */ /* 0x000fc800078e0200 */
[----:B------:R-:W-:Y:S01]  /*4670*/  IMAD.IADD R3, R5, 0x1, R3 ;  /* 0x0000000105037824 */ /* 0x000fe200078e0203 */
[----:B------:R-:W4:Y:S01]  /*4680*/  LDC R8, c[0x0][0x658] ;  /* 0x00019600ff087b82 */ /* 0x000f220000000800 */
[----:B------:R-:W-:Y:S02]  /*4690*/  I2FP.F32.U32 R5, R19 ;  /* 0x0000001300057245 */ /* 0x000fe40000201000 */
[----:B0-----:R-:W-:-:S04]  /*46a0*/  ISETP.NE.U32.AND P0, PT, R24, RZ, PT ;  /* 0x000000ff1800720c */ /* 0x001fc80003f05070 */
[----:B------:R-:W-:Y:S01]  /*46b0*/  ISETP.NE.AND.EX P0, PT, R25, RZ, PT, P0 ;  /* 0x000000ff1900720c */ /* 0x000fe20003f05300 */
[----:B------:R-:W0:Y:S01]  /*46c0*/  LDC R9, c[0x0][0x144] ;  /* 0x00005100ff097b82 */ /* 0x000e220000000800 */
[-C--:B-1----:R-:W-:Y:S01]  /*46d0*/  SHF.R.U32.HI R0, RZ, R6.reuse, R3 ;  /* 0x00000006ff007219 */ /* 0x082fe20000011603 */
[----:B---3--:R-:W-:Y:S01]  /*46e0*/  IMAD.MOV R7, RZ, RZ, -R7 ;  /* 0x000000ffff077224 */ /* 0x008fe200078e0a07 */
[----:B------:R-:W-:Y:S01]  /*46f0*/  SHF.R.U64 R13, R4, R6, R3 ;  /* 0x00000006040d7219 */ /* 0x000fe20000001203 */
[----:B------:R-:W-:-:S04]  /*4700*/  FMUL R6, R5, UR4 ;  /* 0x0000000405067c20 */ /* 0x000fc80008400000 */
[----:B------:R-:W1:Y:S01]  /*4710*/  LDC R14, c[0x0][0x148] ;  /* 0x00005200ff0e7b82 */ /* 0x000e620000000800 */
[-CC-:B--2---:R-:W-:Y:S02]  /*4720*/  SHF.R.U64 R10, R13, R11.reuse, R0.reuse ;  /* 0x0000000b0d0a7219 */ /* 0x184fe40000001200 */
[----:B------:R-:W-:Y:S02]  /*4730*/  SHF.R.U32.HI R3, RZ, R11, R0 ;  /* 0x0000000bff037219 */ /* 0x000fe40000011600 */
[----:B------:R2:W3:Y:S03]  /*4740*/  F2I.U32.TRUNC.NTZ R0, R6 ;  /* 0x0000000600007305 */ /* 0x0004e6000020f000 */
[----:B------:R-:W1:Y:S01]  /*4750*/  LDC R20, c[0x0][0x648] ;  /* 0x00019200ff147b82 */ /* 0x000e620000000800 */
[-CC-:B----4-:R-:W-:Y:S02]  /*4760*/  SHF.R.U64 R15, R10, R8.reuse, R3.reuse ;  /* 0x000000080a0f7219 */ /* 0x190fe40000001203 */
[----:B------:R-:W-:-:S03]  /*4770*/  SHF.R.U32.HI R5, RZ, R8, R3 ;  /* 0x00000008ff057219 */ /* 0x000fc60000011603 */
[----:B------:R-:W-:Y:S02]  /*4780*/  IMAD.MOV.U32 R4, RZ, RZ, R15 ;  /* 0x000000ffff047224 */ /* 0x000fe400078e000f */
[----:B------:R-:W4:Y:S01]  /*4790*/  LDC R26, c[0x0][0x638] ;  /* 0x00018e00ff1a7b82 */ /* 0x000f220000000800 */
[----:B0-----:R-:W-:-:S07]  /*47a0*/  IMAD R21, R9, R7, R12 ;  /* 0x0000000709157224 */ /* 0x001fce00078e020c */
[----:B------:R-:W0:Y:S08]  /*47b0*/  LDC R27, c[0x0][0x610] ;  /* 0x00018400ff1b7b82 */ /* 0x000e300000000800 */
[----:B------:R-:W0:Y:S01]  /*47c0*/  LDC R28, c[0x0][0x600] ;  /* 0x00018000ff1c7b82 */ /* 0x000e220000000800 */
[----:B--23--:R-:W-:Y:S05]  /*47d0*/  @!P0 BRA `(.L_x_106) ;  /* 0x0000000000288947 */ /* 0x00cfea0003800000 */
        /* <DEDUP_REMOVED lines=10> */
.L_x_106:
[----:B------:R-:W-:Y:S02]  /*4880*/  ISETP.NE.AND P0, PT, R2, 0x1, PT ;  /* 0x000000010200780c */ /* 0x000fe40003f05270 */
[----:B-1----:R-:W-:Y:S01]  /*4890*/  SHF.R.U64 R3, R4, R20, R5 ;  /* 0x0000001404037219 */ /* 0x002fe20000001205 */
[----:B------:R-:W-:Y:S01]  /*48a0*/  IMAD.MOV R5, RZ, RZ, -R0 ;  /* 0x000000ffff057224 */ /* 0x000fe200078e0a00 */
[----:B------:R-:W-:-:S03]  /*48b0*/  LOP3.LUT R0, R10, R69, RZ, 0xc0, !PT ;  /* 0x000000450a007212 */ /* 0x000fc600078ec0ff */
[----:B------:R-:W-:Y:S02]  /*48c0*/  IMAD.MOV R4, RZ, RZ, -R3 ;  /* 0x000000ffff047224 */ /* 0x000fe400078e0a03 */
[----:B------:R-:W-:Y:S01]  /*48d0*/  IMAD R22, R59, R3, R0 ;  /* 0x000000033b167224 */ /* 0x000fe200078e0200 */
[----:B------:R-:W-:Y:S01]  /*48e0*/  LOP3.LUT R3, R13, R68, RZ, 0xc0, !PT ;  /* 0x000000440d037212 */ /* 0x000fe200078ec0ff */
[----:B----4-:R-:W-:Y:S02]  /*48f0*/  IMAD R0, R4, R26, R15 ;  /* 0x0000001a04007224 */ /* 0x010fe400078e020f */
[----:B------:R-:W-:Y:S02]  /*4900*/  @P0 IMAD R21, R14, R5, R19 ;  /* 0x000000050e150224 */ /* 0x000fe400078e0213 */
[----:B0-----:R-:W-:Y:S02]  /*4910*/  IMAD R3, R0, R28, R3 ;  /* 0x0000001c00037224 */ /* 0x001fe400078e0203 */
[----:B------:R-:W-:-:S02]  /*4920*/  IMAD R22, R22, R27, R21 ;  /* 0x0000001b16167224 */ /* 0x000fc400078e0215 */
[----:B------:R-:W-:-:S03]  /*4930*/  IMAD.MOV.U32 R4, RZ, RZ, 0x1 ;  /* 0x00000001ff047424 */ /* 0x000fc600078e00ff */
[----:B------:R-:W-:Y:S02]  /*4940*/  SEL R19, R3, R22, !P0 ;  /* 0x0000001603137207 */ /* 0x000fe40004000000 */
[----:B------:R-:W-:Y:S02]  /*4950*/  PRMT R0, R4, 0x7610, R0 ;  /* 0x0000761004007816 */ /* 0x000fe40000000000 */
[----:B------:R-:W-:-:S07]  /*4960*/  SEL R22, R22, R3, !P0 ;  /* 0x0000000316167207 */ /* 0x000fce0004000000 */
.L_x_104:
[----:B------:R-:W-:Y:S01]  /*4970*/  LOP3.LUT P0, RZ, R0, 0xff, RZ, 0xc0, !PT ;  /* 0x000000ff00ff7812 */ /* 0x000fe2000780c0ff */
[----:B------:R-:W-:Y:S01]  /*4980*/  USHF.R.U32.HI UR4, URZ, 0x3, UR39 ;  /* 0x000000033f047899 */ /* 0x000fe20008011627 */
[----:B------:R-:W-:-:S03]  /*4990*/  LOP3.LUT R74, R74, 0x1, RZ, 0x3c, !PT ;  /* 0x000000014a4a7812 */ /* 0x000fc600078e3cff */
[----:B------:R-:W-:-:S04]  /*49a0*/  UIMAD.WIDE.U32 UR4, UR4, 0x24924925, URZ ;  /* 0x24924925040478a5 */ /* 0x000fc8000f8e003f */
[----:B------:R-:W-:-:S04]  /*49b0*/  UIMAD UR39, UR5, -0x38, UR39 ;  /* 0xffffffc8052778a4 */ /* 0x000fc8000f8e0227 */
[----:B------:R-:W-:Y:S08]  /*49c0*/  @P0 BRA `(.L_x_107) ;  /* 0xffffffd400180947 */ /* 0x000ff0000383ffff */
[----:B------:R-:W-:Y:S05]  /*49d0*/  EXIT ;  /* 0x000000000000794d */ /* 0x000fea0003800000 */
.L_x_18:
[----:B------:R-:W-:-:S08]  /*49e0*/  ISETP.NE.AND P0, PT, R14, RZ, PT ;  /* 0x000000ff0e00720c */ /* 0x000fd00003f05270 */
[----:B0-----:R-:W0:-:S00]  /*49f0*/  USETMAXREG.DEALLOC.CTAPOOL 0x28 ;  /* 0x00000028000079c8 */ /* 0x001e0000080e0500 */
[----:B------:R-:W-:Y:S05]  /*4a00*/  @P0 EXIT ;  /* 0x000000000000094d */ /* 0x000fea0003800000 */
[----:B0-----:R-:W-:Y:S01]  /*4a10*/  LOP3.LUT P0, RZ, R3, 0xff, RZ, 0xc0, !PT ;  /* 0x000000ff03ff7812 */ /* 0x001fe2000780c0ff */
[----:B------:R-:W-:Y:S02]  /*4a20*/  IMAD.MOV.U32 R3, RZ, RZ, 0x1 ;  /* 0x00000001ff037424 */ /* 0x000fe400078e00ff */
[----:B------:R-:W-:-:S10]  /*4a30*/  IMAD.MOV.U32 R8, RZ, RZ, RZ ;  /* 0x000000ffff087224 */ /* 0x000fd400078e00ff */
[----:B------:R-:W-:Y:S05]  /*4a40*/  @!P0 BRA `(.L_x_108) ;  /* 0x0000000c002c8947 */ /* 0x000fea0003800000 */
[----:B------:R-:W0:Y:S01]  /*4a50*/  S2UR UR8, SR_CgaCtaId ;  /* 0x00000000000879c3 */ /* 0x000e220000008800 */
[----:B------:R-:W-:Y:S01]  /*4a60*/  LOP3.LUT P0, RZ, R4, 0x1f, RZ, 0xc0, !PT ;  /* 0x0000001f04ff7812 */ /* 0x000fe2000780c0ff */
[----:B------:R-:W-:Y:S01]  /*4a70*/  ULDC UR5, c[0x0][0x658] ;  /* 0x0001960000057ab9 */ /* 0x000fe20000000800 */
[----:B------:R-:W-:Y:S01]  /*4a80*/  UMOV UR6, 0xffffffff ;  /* 0xffffffff00067882 */ /* 0x000fe20000000000 */
[----:B------:R-:W-:Y:S01]  /*4a90*/  BSSY B0, `(.L_x_108) ;  /* 0x00000c6000007945 */ /* 0x000fe20003800000 */
[----:B------:R-:W-:Y:S01]  /*4aa0*/  USHF.L.U32 UR6, UR6, UR5, URZ ;  /* 0x0000000506067299 */ /* 0x000fe2000800063f */
[C---:B------:R-:W-:Y:S01]  /*4ab0*/  ISETP.NE.AND P2, PT, R5.reuse, RZ, PT ;  /* 0x000000ff0500720c */ /* 0x040fe20003f45270 */
[----:B------:R-:W-:Y:S01]  /*4ac0*/  IMAD.MOV.U32 R10, RZ, RZ, 0x1 ;  /* 0x00000001ff0a7424 */ /* 0x000fe200078e00ff */
[----:B------:R-:W-:Y:S01]  /*4ad0*/  ISETP.NE.OR P0, PT, R5, RZ, !P0 ;  /* 0x000000ff0500720c */ /* 0x000fe20004705670 */
[----:B------:R-:W-:Y:S01]  /*4ae0*/  IMAD.MOV.U32 R3, RZ, RZ, 0x1 ;  /* 0x00000001ff037424 */ /* 0x000fe200078e00ff */
[----:B------:R-:W-:Y:S01]  /*4af0*/  LOP3.LUT R9, R23, 0x2, RZ, 0xfc, !PT ;  /* 0x0000000217097812 */ /* 0x000fe200078efcff */
[----:B------:R-:W-:Y:S01]  /*4b00*/  IMAD.MOV.U32 R8, RZ, RZ, RZ ;  /* 0x000000ffff087224 */ /* 0x000fe200078e00ff */
[----:B------:R-:W-:Y:S01]  /*4b10*/  ULDC UR4, c[0x0][0x600] ;  /* 0x0001800000047ab9 */ /* 0x000fe20000000800 */
[----:B------:R-:W-:Y:S01]  /*4b20*/  UMOV UR7, 0x1 ;  /* 0x0000000100077882 */ /* 0x000fe20000000000 */
[----:B------:R-:W-:-:S02]  /*4b30*/  UIADD3 UR22, UR40, 0x1, URZ ;  /* 0x0000000128167890 */ /* 0x000fc4000fffe03f */
[----:B------:R-:W-:Y:S02]  /*4b40*/  UIADD3 UR14, UR4, -0x1, URZ ;  /* 0xffffffff040e7890 */ /* 0x000fe4000fffe03f */
[----:B------:R-:W-:Y:S02]  /*4b50*/  USHF.L.U32 UR16, UR7, UR5, URZ ;  /* 0x0000000507107299 */ /* 0x000fe4000800063f */
[----:B------:R-:W-:Y:S01]  /*4b60*/  ULOP3.LUT UR15, URZ, UR6, URZ, 0x33, !UPT ;  /* 0x000000063f0f7292 */ /* 0x000fe2000f8e333f */
[----:B------:R-:W-:Y:S01]  /*4b70*/  ULDC.64 UR20, c[0x0][0x198] ;  /* 0x0000660000147ab9 */ /* 0x000fe20000000a00 */
[----:B0-----:R-:W-:-:S05]  /*4b80*/  IMAD.U32 R11, RZ, RZ, UR8 ;  /* 0x00000008ff0b7e24 */ /* 0x001fca000f8e00ff */
[----:B------:R-:W-:-:S07]  /*4b90*/  LEA R12, R11, 0x480, 0x9 ;  /* 0x000004800b0c7811 */ /* 0x000fce00078e48ff */
.L_x_120:
[----:B------:R-:W-:-:S03]  /*4ba0*/  UMOV UR4, 0xffffffff ;  /* 0xffffffff00047882 */ /* 0x000fc60000000000 */
[----:B------:R-:W-:Y:S05]  /*4bb0*/  BRA.DIV UR4, `(.L_x_109) ;  /* 0x0000002e043c7947 */ /* 0x000fea000b800000 */
[----:B------:R-:W-:-:S13]  /*4bc0*/  ELECT P6, URZ, PT ;  /* 0x00000000003f782f */ /* 0x000fda00038c0000 */
.L_x_185:
[----:B------:R-:W0:Y:S01]  /*4bd0*/  LDC R4, c[0x0][0x28c] ;  /* 0x0000a300ff047b82 */ /* 0x000e220000000800 */
[----:B------:R-:W-:Y:S01]  /*4be0*/  BSSY B1, `(.L_x_110) ;  /* 0x000003b000017945 */ /* 0x000fe20003800000 */
[----:B0-----:R-:W-:-:S13]  /*4bf0*/  ISETP.LT.OR P6, PT, R4, 0x1, !P6 ;  /* 0x000000010400780c */ /* 0x001fda00077c1670 */
[----:B------:R-:W-:Y:S05]  /*4c00*/  @P6 BRA `(.L_x_111) ;  /* 0x0000000000e06947 */ /* 0x000fea0003800000 */
[----:B------:R-:W-:Y:S02]  /*4c10*/  IMAD R11, R22, 0x4, R11 ;  /* 0x00000004160b7824 */ /* 0x000fe400078e020b */
[----:B------:R-:W-:Y:S02]  /*4c20*/  IMAD.SHL.U32 R19, R19, 0x40, RZ ;  /* 0x0000004013137824 */ /* 0x000fe400078e00ff */
[----:B------:R-:W-:Y:S02]  /*4c30*/  IMAD.MOV.U32 R20, RZ, RZ, RZ ;  /* 0x000000ffff147224 */ /* 0x000fe400078e00ff */
[----:B------:R-:W-:Y:S02]  /*4c40*/  IMAD.U32 R21, RZ, RZ, UR22 ;  /* 0x00000016ff157e24 */ /* 0x000fe4000f8e00ff */
[----:B------:R-:W-:Y:S02]  /*4c50*/  IMAD.MOV.U32 R4, RZ, RZ, R3 ;  /* 0x000000ffff047224 */ /* 0x000fe400078e0003 */
[----:B------:R-:W-:-:S02]  /*4c60*/  IMAD.MOV.U32 R5, RZ, RZ, R8 ;  /* 0x000000ffff057224 */ /* 0x000fc400078e0008 */
[----:B------:R-:W-:-:S07]  /*4c70*/  IMAD.SHL.U32 R13, R11, 0x10, RZ ;  /* 0x000000100b0d7824 */ /* 0x000fce00078e00ff */
.L_x_115:
[----:B------:R-:W0:Y:S01]  /*4c80*/  S2UR UR4, SR_CgaCtaId ;  /* 0x00000000000479c3 */ /* 0x000e220000008800 */
[----:B------:R-:W-:-:S07]  /*4c90*/  MOV R6, 0x400 ;  /* 0x0000040000067802 */ /* 0x000fce0000000f00 */
[----:B------:R-:W1:Y:S01]  /*4ca0*/  @!P2 LDC R7, c[0x0][0x500] ;  /* 0x00014000ff07ab82 */ /* 0x000e620000000800 */
[----:B0-----:R-:W-:-:S05]  /*4cb0*/  IMAD.U32 R11, RZ, RZ, UR4 ;  /* 0x00000004ff0b7e24 */ /* 0x001fca000f8e00ff */
[----:B------:R-:W-:Y:S02]  /*4cc0*/  LEA R14, R11, R6, 0x18 ;  /* 0x000000060b0e7211 */ /* 0x000fe400078ec0ff */
[----:B------:R-:W-:-:S03]  /*4cd0*/  SHF.L.U32 R6, R4, 0x1f, RZ ;  /* 0x0000001f04067819 */ /* 0x000fc600000006ff */
[----:B------:R-:W-:-:S04]  /*4ce0*/  IMAD R15, R5, 0x8, R14 ;  /* 0x00000008050f7824 */ /* 0x000fc800078e020e */
[----:B------:R-:W0:Y:S02]  /*4cf0*/  SYNCS.PHASECHK.TRANS64.TRYWAIT P1, [R15+URZ+0x1c0], R6 ;  /* 0x0001c0060f0075a7 */ /* 0x000e24000802017f */
[----:B01----:R-:W-:Y:S05]  /*4d00*/  @!P1 BRA `(.L_x_112) ;  /* 0x0000002c00089947 */ /* 0x003fea0003800000 */
.L_x_186:
[----:B0-----:R-:W-:Y:S01]  /*4d10*/  PRMT R6, R9, 0x9910, RZ ;  /* 0x0000991009067816 */ /* 0x001fe200000000ff */
[----:B------:R0:W-:Y:S03]  /*4d20*/  @!P2 SYNCS.ARRIVE.TRANS64 RZ, [R15+URZ], R7 ;  /* 0x000000070fffa9a7 */ /* 0x0001e6000800003f */
[----:B------:R-:W-:-:S13]  /*4d30*/  ISETP.NE.AND P1, PT, R6, 0x2, PT ;  /* 0x000000020600780c */ /* 0x000fda0003f25270 */
[----:B0-----:R-:W-:Y:S05]  /*4d40*/  @P1 BRA `(.L_x_113) ;  /* 0x0000000000041947 */ /* 0x001fea0003800000 */
[----:B------:R-:W-:Y:S01]  /*4d50*/  BPT.TRAP 0x1 ;  /* 0x000000040000795c */ /* 0x000fe20000300000 */
.L_x_113:
[----:B------:R-:W-:Y:S05]  /*4d60*/  @P0 BRA `(.L_x_114) ;  /* 0x0000000000040947 */ /* 0x000fea0003800000 */
[----:B------:R-:W-:Y:S01]  /*4d70*/  BPT.TRAP 0x1 ;  /* 0x000000040000795c */ /* 0x000fe20000300000 */
.L_x_114:
[C---:B------:R-:W-:Y:S01]  /*4d80*/  IMAD R6, R5.reuse, 0x800, R12 ;  /* 0x0000080005067824 */ /* 0x040fe200078e020c */
[----:B------:R-:W-:Y:S01]  /*4d90*/  R2UR UR8, R14 ;  /* 0x000000000e0872ca */ /* 0x000fe200000e0000 */
[----:B------:R-:W-:Y:S01]  /*4da0*/  IMAD R14, R5, 0x800, R14 ;  /* 0x00000800050e7824 */ /* 0x000fe200078e020e */
[----:B------:R-:W-:Y:S01]  /*4db0*/  R2UR UR17, R13 ;  /* 0x000000000d1172ca */ /* 0x000fe200000e0000 */
[----:B------:R-:W-:Y:S01]  /*4dc0*/  VIADD R21, R21, 0xffffffff ;  /* 0xffffffff15157836 */ /* 0x000fe20000000000 */
[----:B------:R-:W-:Y:S01]  /*4dd0*/  R2UR UR5, R6 ;  /* 0x00000000060572ca */ /* 0x000fe200000e0000 */
[----:B------:R-:W-:Y:S01]  /*4de0*/  UIADD3 UR4, UP0, UR20, 0xf0, URZ ;  /* 0x000000f014047890 */ /* 0x000fe2000ff1e03f */
[----:B------:R-:W-:Y:S01]  /*4df0*/  R2UR UR11, R14 ;  /* 0x000000000e0b72ca */ /* 0x000fe200000e0000 */
[----:B------:R-:W-:Y:S01]  /*4e00*/  UIADD3 UR24, UP1, UR20, 0x1f0, URZ ;  /* 0x000001f014187890 */ /* 0x000fe2000ff3e03f */
[----:B------:R-:W-:Y:S01]  /*4e10*/  R2UR UR9, R15 ;  /* 0x000000000f0972ca */ /* 0x000fe200000e0000 */
[----:B------:R-:W-:Y:S01]  /*4e20*/  VIADD R5, R5, 0x1 ;  /* 0x0000000105057836 */ /* 0x000fe20000000000 */
[----:B------:R-:W-:Y:S01]  /*4e30*/  R2UR UR10, R20 ;  /* 0x00000000140a72ca */ /* 0x000fe200000e0000 */
[----:B------:R-:W-:Y:S01]  /*4e40*/  UIADD3.X UR25, URZ, UR21, URZ, UP1, !UPT ;  /* 0x000000153f197290 */ /* 0x000fe20008ffe43f */
[----:B------:R-:W-:Y:S01]  /*4e50*/  R2UR UR12, R18 ;  /* 0x00000000120c72ca */ /* 0x000fe200000e0000 */
[----:B------:R-:W-:Y:S01]  /*4e60*/  UMOV UR19, 0xf0000 ;  /* 0x000f000000137882 */ /* 0x000fe20000000000 */
[----:B------:R-:W-:Y:S01]  /*4e70*/  R2UR UR18, R19 ;  /* 0x00000000131272ca */ /* 0x000fe200000e0000 */
[----:B------:R-:W-:Y:S01]  /*4e80*/  UMOV UR6, 0x0 ;  /* 0x0000000000067882 */ /* 0x000fe20000000000 */
[----:B------:R-:W-:Y:S01]  /*4e90*/  ISETP.GT.AND P3, PT, R21, 0x1, PT ;  /* 0x000000011500780c */ /* 0x000fe20003f64270 */
[----:B------:R-:W-:Y:S01]  /*4ea0*/  UIADD3 UR8, UR8, UR5, URZ ;  /* 0x0000000508087290 */ /* 0x000fe2000fffe03f */
[C---:B------:R-:W-:Y:S01]  /*4eb0*/  ISETP.NE.AND P1, PT, R5.reuse, 0x38, PT ;  /* 0x000000380500780c */ /* 0x040fe20003f25270 */
[----:B------:R-:W-:Y:S01]  /*4ec0*/  UIADD3.X UR5, URZ, UR21, URZ, UP0, !UPT ;  /* 0x000000153f057290 */ /* 0x000fe200087fe43f */
[----:B------:R-:W-:Y:S01]  /*4ed0*/  VIADD R20, R20, 0x20 ;  /* 0x0000002014147836 */ /* 0x000fe20000000000 */
[----:B------:R-:W-:Y:S01]  /*4ee0*/  UIADD3 UR13, UR11, 0x1c480, URZ ;  /* 0x0001c4800b0d7890 */ /* 0x000fe2000fffe03f */
[----:B------:R-:W-:Y:S01]  /*4ef0*/  SEL R7, RZ, 0x1, P1 ;  /* 0x00000001ff077807 */ /* 0x000fe20000800000 */
[----:B------:R-:W-:Y:S01]  /*4f00*/  UMOV UR7, 0x10000000 ;  /* 0x1000000000077882 */ /* 0x000fe20000000000 */
[----:B------:R-:W-:Y:S01]  /*4f10*/  UMOV UR11, UR17 ;  /* 0x00000011000b7c82 */ /* 0x000fe20008000000 */
[----:B------:R-:W-:-:S02]  /*4f20*/  SEL R5, R5, RZ, P1 ;  /* 0x000000ff05057207 */ /* 0x000fc40000800000 */
[----:B------:R-:W-:Y:S01]  /*4f30*/  LOP3.LUT R4, R4, R7, RZ, 0x3c, !PT ;  /* 0x0000000704047212 */ /* 0x000fe200078e3cff */
[----:B------:R0:W-:Y:S02]  /*4f40*/  UTMALDG.3D.MULTICAST [UR8], [UR4], UR19, desc[UR6] ;  /* 0x00000608040073b4 */ /* 0x0001e40008011813 */
[----:B0-----:R-:W-:Y:S01]  /*4f50*/  UMOV UR8, UR13 ;  /* 0x0000000d00087c82 */ /* 0x001fe20008000000 */
[----:B------:R-:W-:Y:S02]  /*4f60*/  UMOV UR11, UR18 ;  /* 0x00000012000b7c82 */ /* 0x000fe40008000000 */
[----:B------:R0:W-:Y:S02]  /*4f70*/  UTMALDG.3D [UR8], [UR24], desc[UR6] ;  /* 0x00000608180075b4 */ /* 0x0001e40008011000 */
[----:B0-----:R-:W-:Y:S05]  /*4f80*/  @P3 BRA `(.L_x_115) ;  /* 0xfffffffc003c3947 */ /* 0x001fea000383ffff */
.L_x_111:
[----:B------:R-:W-:Y:S05]  /*4f90*/  BSYNC B1 ;  /* 0x0000000000017941 */ /* 0x000fea0003800000 */
.L_x_110:
[----:B------:R-:W3:Y:S01]  /*4fa0*/  LDL.64 R14, [R1] ;  /* 0x00000000010e7983 */ /* 0x000ee20000100a00 */
[----:B------:R-:W-:Y:S01]  /*4fb0*/  LOP3.LUT P4, RZ, R10, 0xff, RZ, 0xc0, !PT ;  /* 0x000000ff0aff7812 */ /* 0x000fe2000788c0ff */
[----:B------:R-:W-:Y:S01]  /*4fc0*/  VIADD R7, R8, UR40 ;  /* 0x0000002808077c36 */ /* 0x000fe20008000000 */
[----:B------:R-:W-:Y:S01]  /*4fd0*/  ULDC.64 UR4, c[0x0][0x650] ;  /* 0x0001940000047ab9 */ /* 0x000fe20000000a00 */
[----:B------:R-:W-:Y:S01]  /*4fe0*/  IMAD.U32 R5, RZ, RZ, UR40 ;  /* 0x00000028ff057e24 */ /* 0x000fe2000f8e00ff */
[----:B------:R-:W-:Y:S01]  /*4ff0*/  UISETP.GE.U32.AND UP0, UPT, UR40, 0x38, UPT ;  /* 0x000000382800788c */ /* 0x000fe2000bf06070 */
[----:B------:R-:W-:Y:S01]  /*5000*/  BSSY B1, `(.L_x_116) ;  /* 0x000006c000017945 */ /* 0x000fe20003800000 */
[----:B------:R-:W-:Y:S01]  /*5010*/  ISETP.GT.U32.AND P1, PT, R7, 0x37, PT ;  /* 0x000000370700780c */ /* 0x000fe20003f24070 */
[----:B------:R-:W-:Y:S01]  /*5020*/  IMAD.MOV.U32 R22, RZ, RZ, -0x1 ;  /* 0xffffffffff167424 */ /* 0x000fe200078e00ff */
[----:B------:R-:W-:Y:S01]  /*5030*/  PRMT R10, RZ, 0x7610, R10 ;  /* 0x00007610ff0a7816 */ /* 0x000fe2000000000a */
[----:B------:R-:W-:Y:S01]  /*5040*/  IMAD.MOV.U32 R19, RZ, RZ, -0x1 ;  /* 0xffffffffff137424 */ /* 0x000fe200078e00ff */
[----:B------:R-:W-:Y:S01]  /*5050*/  ISETP.LT.U32.AND P1, PT, R5, 0x38, P1 ;  /* 0x000000380500780c */ /* 0x000fe20000f21070 */
[----:B------:R-:W-:Y:S01]  /*5060*/  IMAD.MOV.U32 R18, RZ, RZ, -0x1 ;  /* 0xffffffffff127424 */ /* 0x000fe200078e00ff */
[----:B------:R-:W-:Y:S01]  /*5070*/  PLOP3.LUT P3, PT, PT, PT, UP0, 0x80, 0x0 ;  /* 0x000000000000781c */ /* 0x000fe20003f6f008 */
[----:B------:R-:W0:Y:S01]  /*5080*/  @P4 S2R R11, SR_CgaCtaId ;  /* 0x00000000000b4919 */ /* 0x000e220000008800 */
[----:B------:R-:W-:-:S02]  /*5090*/  @P4 MOV R4, 0x400 ;  /* 0x0000040000044802 */ /* 0x000fc40000000f00 */
[----:B------:R-:W-:-:S04]  /*50a0*/  SEL R6, RZ, 0x1, !P1 ;  /* 0x00000001ff067807 */ /* 0x000fc80004800000 */
[----:B------:R-:W-:Y:S02]  /*50b0*/  LOP3.LUT R3, R3, R6, RZ, 0x3c, !PT ;  /* 0x0000000603037212 */ /* 0x000fe400078e3cff */
[----:B0-----:R-:W-:-:S04]  /*50c0*/  @P4 LEA R4, R11, R4, 0x18 ;  /* 0x000000040b044211 */ /* 0x001fc800078ec0ff */
[----:B------:R0:W-:Y:S02]  /*50d0*/  @P4 SYNCS.ARRIVE.TRANS64.A1T0 RZ, [R4+URZ+0x3b8], RZ ;  /* 0x0003b8ff04ff49a7 */ /* 0x0001e4000810003f */
[----:B0-----:R-:W-:-:S05]  /*50e0*/  SHF.R.U32.HI R4, RZ, 0x3, R7 ;  /* 0x00000003ff047819 */ /* 0x001fca0000011607 */
[----:B------:R-:W-:-:S04]  /*50f0*/  IMAD.WIDE.U32 R4, R4, 0x24924925, RZ ;  /* 0x2492492504047825 */ /* 0x000fc800078e00ff */
[----:B------:R-:W-:Y:S01]  /*5100*/  IMAD R8, R5, -0x38, R7 ;  /* 0xffffffc805087824 */ /* 0x000fe200078e0207 */
[----:B------:R-:W-:Y:S02]  /*5110*/  @P3 LOP3.LUT R3, R3, 0x1, R5, 0x78, !PT ;  /* 0x0000000103033812 */ /* 0x000fe400078e7805 */
[----:B------:R-:W-:Y:S02]  /*5120*/  PRMT R4, RZ, 0x7610, R4 ;  /* 0x00007610ff047816 */ /* 0x000fe40000000004 */
[----:B---3--:R-:W-:-:S04]  /*5130*/  IADD3 R16, P4, R16, R14, RZ ;  /* 0x0000000e10107210 */ /* 0x008fc80007f9e0ff */
[----:B------:R-:W-:Y:S01]  /*5140*/  ISETP.GE.U32.AND P1, PT, R16, UR4, PT ;  /* 0x0000000410007c0c */ /* 0x000fe2000bf26070 */
[----:B------:R-:W-:-:S05]  /*5150*/  IMAD.X R17, R17, 0x1, R0, P4 ;  /* 0x0000000111117824 */ /* 0x000fca00020e0600 */
[----:B------:R-:W-:-:S13]  /*5160*/  ISETP.GE.U32.AND.EX P1, PT, R17, UR5, PT, P1 ;  /* 0x0000000511007c0c */ /* 0x000fda000bf26110 */
[----:B------:R-:W-:Y:S05]  /*5170*/  @P1 BRA `(.L_x_117) ;  /* 0x0000000400501947 */ /* 0x000fea0003800000 */
[----:B------:R-:W0:Y:S01]  /*5180*/  S2R R13, SR_CTAID.X ;  /* 0x00000000000d7919 */ /* 0x000e220000002500 */
[----:B------:R-:W-:Y:S01]  /*5190*/  ULDC.64 UR4, c[0x0][0x628] ;  /* 0x00018a0000047ab9 */ /* 0x000fe20000000a00 */
[----:B------:R-:W-:Y:S01]  /*51a0*/  ULDC UR7, c[0x0][0x630] ;  /* 0x00018c0000077ab9 */ /* 0x000fe20000000800 */
[----:B------:R-:W-:Y:S01]  /*51b0*/  ISETP.NE.U32.AND P1, PT, RZ, UR4, PT ;  /* 0x00000004ff007c0c */ /* 0x000fe2000bf25070 */
[----:B------:R-:W1:Y:S01]  /*51c0*/  S2R R14, SR_CTAID.Y ;  /* 0x00000000000e7919 */ /* 0x000e620000002600 */
[----:B------:R-:W-:Y:S01]  /*51d0*/  ULDC UR8, c[0x0][0x150] ;  /* 0x0000540000087ab9 */ /* 0x000fe20000000800 */
[----:B------:R-:W-:Y:S01]  /*51e0*/  IMAD.MOV.U32 R4, RZ, RZ, R16 ;  /* 0x000000ffff047224 */ /* 0x000fe200078e0010 */
[----:B------:R-:W-:Y:S01]  /*51f0*/  ISETP.NE.AND.EX P1, PT, RZ, UR5, PT, P1 ;  /* 0x00000005ff007c0c */ /* 0x000fe2000bf25310 */
[----:B------:R-:W-:Y:S01]  /*5200*/  IMAD.MOV.U32 R5, RZ, RZ, R17 ;  /* 0x000000ffff057224 */ /* 0x000fe200078e0011 */
[----:B0-----:R-:W-:-:S11]  /*5210*/  I2FP.F32.U32 R19, R13 ;  /* 0x0000000d00137245 */ /* 0x001fd60000201000 */
[----:B------:R-:W-:Y:S05]  /*5220*/  @!P1 BRA `(.L_x_118) ;  /* 0x0000000000289947 */ /* 0x000fea0003800000 */
[----:B------:R-:W-:Y:S02]  /*5230*/  ULDC UR6, c[0x0][0x634] ;  /* 0x00018d0000067ab9 */ /* 0x000fe40000000800 */
[----:B------:R-:W-:-:S05]  /*5240*/  IADD3 R5, P1, R16, UR6, RZ ;  /* 0x0000000610057c10 */ /* 0x000fca000ff3e0ff */
[----:B------:R-:W-:-:S04]  /*5250*/  IMAD.X R15, RZ, RZ, R17, P1 ;  /* 0x000000ffff0f7224 */ /* 0x000fc800008e0611 */
[----:B------:R-:W-:-:S04]  /*5260*/  IMAD.WIDE.U32 R6, R15, UR4, RZ ;  /* 0x000000040f067c25 */ /* 0x000fc8000f8e00ff */
[----:B------:R-:W-:-:S04]  /*5270*/  IMAD.WIDE.U32 R6, P1, R5, UR5, R6 ;  /* 0x0000000505067c25 */ /* 0x000fc8000f820006 */
[----:B------:R-:W-:-:S04]  /*5280*/  IMAD.WIDE.U32 R4, R5, UR4, RZ ;  /* 0x0000000405047c25 */ /* 0x000fc8000f8e00ff */
[----:B------:R-:W-:Y:S01]  /*5290*/  IMAD.MOV.U32 R4, RZ, RZ, R7 ;  /* 0x000000ffff047224 */ /* 0x000fe200078e0007 */
[----:B------:R-:W-:Y:S01]  /*52a0*/  IADD3 RZ, P3, R5, R6, RZ ;  /* 0x0000000605ff7210 */ /* 0x000fe20007f7e0ff */
[----:B------:R-:W-:-:S04]  /*52b0*/  IMAD.X R5, RZ, RZ, RZ, P1 ;  /* 0x000000ffff057224 */ /* 0x000fc800008e06ff */
[----:B------:R-:W-:-:S08]  /*52c0*/  IMAD.WIDE.U32.X R4, R15, UR5, R4, P3 ;  /* 0x000000050f047c25 */ /* 0x000fd000098e0404 */
.L_x_118:
[--C-:B------:R-:W-:Y:S01]  /*52d0*/  SHF.R.U64 R18, R4, UR7, R5.reuse ;  /* 0x0000000704127c19 */ /* 0x100fe20008001205 */
[----:B------:R-:W-:Y:S01]  /*52e0*/  FMUL R19, R19, UR8 ;  /* 0x0000000813137c20 */ /* 0x000fe20008400000 */
[----:B------:R-:W-:Y:S01]  /*52f0*/  SHF.R.U32.HI R4, RZ, UR7, R5 ;  /* 0x00000007ff047c19 */ /* 0x000fe20008011605 */
[----:B------:R-:W0:Y:S01]  /*5300*/  LDC R6, c[0x0][0x144] ;  /* 0x00005100ff067b82 */ /* 0x000e220000000800 */
[----:B------:R-:W-:Y:S01]  /*5310*/  IADD3 R5, P1, RZ, -R18, RZ ;  /* 0x80000012ff057210 */ /* 0x000fe20007f3e0ff */
[----:B------:R-:W-:Y:S01]  /*5320*/  ULDC UR6, c[0x0][0x154] ;  /* 0x0000550000067ab9 */ /* 0x000fe20000000800 */
[----:B-1----:R-:W-:Y:S01]  /*5330*/  I2FP.F32.U32 R7, R14 ;  /* 0x0000000e00077245 */ /* 0x002fe20000201000 */
[----:B------:R-:W1:Y:S01]  /*5340*/  F2I.U32.TRUNC.NTZ R19, R19 ;  /* 0x0000001300137305 */ /* 0x000e62000020f000 */
[----:B------:R-:W-:Y:S01]  /*5350*/  ULDC.64 UR4, c[0x0][0x620] ;  /* 0x0001880000047ab9 */ /* 0x000fe20000000a00 */
[----:B------:R-:W-:Y:S01]  /*5360*/  IMAD.X R4, RZ, RZ, ~R4, P1 ;  /* 0x000000ffff047224 */ /* 0x000fe200008e0e04 */
[----:B------:R-:W-:Y:S01]  /*5370*/  ISETP.NE.AND P4, PT, R2, 0x1, PT ;  /* 0x000000010200780c */ /* 0x000fe20003f85270 */
[----:B------:R-:W-:Y:S01]  /*5380*/  FMUL R20, R7, UR6 ;  /* 0x0000000607147c20 */ /* 0x000fe20008400000 */
[----:B------:R-:W3:Y:S01]  /*5390*/  LDC R21, c[0x0][0x148] ;  /* 0x00005200ff157b82 */ /* 0x000ee20000000800 */
[----:B------:R-:W-:Y:S01]  /*53a0*/  IMAD R4, R4, UR4, RZ ;  /* 0x0000000404047c24 */ /* 0x000fe2000f8e02ff */
[----:B------:R-:W-:-:S02]  /*53b0*/  ULDC.64 UR6, c[0x0][0x640] ;  /* 0x0001900000067ab9 */ /* 0x000fc40000000a00 */
[----:B------:R-:W-:Y:S01]  /*53c0*/  ISETP.NE.U32.AND P1, PT, RZ, UR6, PT ;  /* 0x00000006ff007c0c */ /* 0x000fe2000bf25070 */
[----:B------:R-:W4:Y:S01]  /*53d0*/  F2I.U32.TRUNC.NTZ R20, R20 ;  /* 0x0000001400147305 */ /* 0x000f22000020f000 */
[C---:B------:R-:W-:Y:S02]  /*53e0*/  IMAD R7, R5.reuse, UR5, R4 ;  /* 0x0000000505077c24 */ /* 0x040fe4000f8e0204 */
[----:B------:R-:W-:Y:S01]  /*53f0*/  IMAD.WIDE.U32 R4, R5, UR4, R16 ;  /* 0x0000000405047c25 */ /* 0x000fe2000f8e0010 */
[----:B------:R-:W-:Y:S01]  /*5400*/  ULDC UR4, c[0x0][0x618] ;  /* 0x0001860000047ab9 */ /* 0x000fe20000000800 */
[----:B------:R-:W-:Y:S02]  /*5410*/  ISETP.NE.AND.EX P1, PT, RZ, UR7, PT, P1 ;  /* 0x00000007ff007c0c */ /* 0x000fe4000bf25310 */
[----:B------:R-:W-:Y:S02]  /*5420*/  IMAD.IADD R5, R5, 0x1, R7 ;  /* 0x0000000105057824 */ /* 0x000fe400078e0207 */
[----:B-1----:R-:W-:-:S03]  /*5430*/  IMAD.MOV R19, RZ, RZ, -R19 ;  /* 0x000000ffff137224 */ /* 0x002fc600078e0a13 */
[----:B------:R-:W-:Y:S01]  /*5440*/  SHF.R.U64 R15, R4, UR4, R5 ;  /* 0x00000004040f7c19 */ /* 0x000fe20008001205 */
[----:B0-----:R-:W-:Y:S01]  /*5450*/  IMAD R13, R6, R19, R13 ;  /* 0x00000013060d7224 */ /* 0x001fe200078e020d */
[----:B------:R-:W-:Y:S01]  /*5460*/  SHF.R.U32.HI R4, RZ, UR4, R5 ;  /* 0x00000004ff047c19 */ /* 0x000fe20008011605 */
[----:B------:R-:W-:Y:S01]  /*5470*/  ULDC UR4, c[0x0][0x608] ;  /* 0x0001820000047ab9 */ /* 0x000fe20000000800 */
[----:B----4-:R-:W-:Y:S02]  /*5480*/  IMAD.MOV R6, RZ, RZ, -R20 ;  /* 0x000000ffff067224 */ /* 0x010fe400078e0a14 */
[--C-:B------:R-:W-:Y:S02]  /*5490*/  SHF.R.U64 R20, R15, UR4, R4.reuse ;  /* 0x000000040f147c19 */ /* 0x100fe40008001204 */
[----:B------:R-:W-:Y:S01]  /*54a0*/  SHF.R.U32.HI R5, RZ, UR4, R4 ;  /* 0x00000004ff057c19 */ /* 0x000fe20008011604 */
[----:B------:R-:W-:Y:S01]  /*54b0*/  ULDC UR4, c[0x0][0x658] ;  /* 0x0001960000047ab9 */ /* 0x000fe20000000800 */
[----:B---3--:R-:W-:-:S02]  /*54c0*/  @P4 IMAD R13, R21, R6, R14 ;  /* 0x00000006150d4224 */ /* 0x008fc400078e020e */
[--C-:B------:R-:W-:Y:S02]  /*54d0*/  SHF.R.U64 R14, R20, UR4, R5.reuse ;  /* 0x00000004140e7c19 */ /* 0x100fe40008001205 */
[----:B------:R-:W-:-:S03]  /*54e0*/  SHF.R.U32.HI R19, RZ, UR4, R5 ;  /* 0x00000004ff137c19 */ /* 0x000fc60008011605 */
[----:B------:R-:W-:Y:S02]  /*54f0*/  IMAD.MOV.U32 R6, RZ, RZ, R14 ;  /* 0x000000ffff067224 */ /* 0x000fe400078e000e */
[----:B------:R-:W-:Y:S01]  /*5500*/  IMAD.MOV.U32 R5, RZ, RZ, R19 ;  /* 0x000000ffff057224 */ /* 0x000fe200078e0013 */
[----:B------:R-:W-:Y:S06]  /*5510*/  @!P1 BRA `(.L_x_119) ;  /* 0x00000000002c9947 */ /* 0x000fec0003800000 */
        /* <DEDUP_REMOVED lines=9> */
[----:B------:R-:W-:-:S04]  /*55b0*/  IMAD.WIDE.U32.X R4, R19, UR7, R4, P3 ;  /* 0x0000000713047c25 */ /* 0x000fc800098e0404 */
[----:B------:R-:W-:-:S07]  /*55c0*/  IMAD.MOV.U32 R6, RZ, RZ, R4 ;  /* 0x000000ffff067224 */ /* 0x000fce00078e0004 */
.L_x_119:
[----:B------:R-:W-:Y:S01]  /*55d0*/  ULDC UR4, c[0x0][0x648] ;  /* 0x0001920000047ab9 */ /* 0x000fe20000000800 */
[----:B------:R-:W-:Y:S01]  /*55e0*/  LOP3.LUT R4, R20, UR15, RZ, 0xc0, !PT ;  /* 0x0000000f14047c12 */ /* 0x000fe2000f8ec0ff */
[----:B------:R-:W-:Y:S01]  /*55f0*/  ULDC UR5, c[0x0][0x610] ;  /* 0x0001840000057ab9 */ /* 0x000fe20000000800 */
[----:B------:R-:W-:Y:S01]  /*5600*/  SHF.R.U64 R5, R6, UR4, R5 ;  /* 0x0000000406057c19 */ /* 0x000fe20008001205 */
[----:B------:R-:W-:Y:S01]  /*5610*/  ULDC UR4, c[0x0][0x638] ;  /* 0x00018e0000047ab9 */ /* 0x000fe20000000800 */
[----:B------:R-:W-:-:S03]  /*5620*/  LOP3.LUT R15, R15, UR14, RZ, 0xc0, !PT ;  /* 0x0000000e0f0f7c12 */ /* 0x000fc6000f8ec0ff */
[----:B------:R-:W-:Y:S02]  /*5630*/  IMAD.MOV R7, RZ, RZ, -R5 ;  /* 0x000000ffff077224 */ /* 0x000fe400078e0a05 */
[----:B------:R-:W-:Y:S02]  /*5640*/  IMAD R4, R5, UR16, R4 ;  /* 0x0000001005047c24 */ /* 0x000fe4000f8e0204 */
[----:B------:R-:W-:Y:S01]  /*5650*/  IMAD R14, R7, UR4, R14 ;  /* 0x00000004070e7c24 */ /* 0x000fe2000f8e020e */
[----:B------:R-:W-:Y:S01]  /*5660*/  ULDC UR4, c[0x0][0x600] ;  /* 0x0001800000047ab9 */ /* 0x000fe20000000800 */
[----:B------:R-:W-:Y:S02]  /*5670*/  IMAD R13, R4, UR5, R13 ;  /* 0x00000005040d7c24 */ /* 0x000fe4000f8e020d */
[----:B------:R-:W-:Y:S02]  /*5680*/  IMAD R14, R14, UR4, R15 ;  /* 0x000000040e0e7c24 */ /* 0x000fe4000f8e020f */
[----:B------:R-:W-:-:S03]  /*5690*/  IMAD.MOV.U32 R4, RZ, RZ, 0x1 ;  /* 0x00000001ff047424 */ /* 0x000fc600078e00ff */
[----:B------:R-:W-:Y:S02]  /*56a0*/  SEL R19, R14, R13, !P4 ;  /* 0x0000000d0e137207 */ /* 0x000fe40006000000 */
[----:B------:R-:W-:-:S07]  /*56b0*/  SEL R22, R13, R14, !P4 ;  /* 0x0000000e0d167207 */ /* 0x000fce0006000000 */
.L_x_117:
[----:B------:R-:W-:Y:S05]  /*56c0*/  BSYNC B1 ;  /* 0x0000000000017941 */ /* 0x000fea0003800000 */
.L_x_116:
[----:B------:R-:W-:-:S13]  /*56d0*/  LOP3.LUT P1, RZ, R4, 0xff, RZ, 0xc0, !PT ;  /* 0x000000ff04ff7812 */ /* 0x000fda000782c0ff */
[----:B------:R-:W-:Y:S05]  /*56e0*/  @P1 BRA `(.L_x_120) ;  /* 0xfffffff4002c1947 */ /* 0x000fea000383ffff */
[----:B------:R-:W-:Y:S05]  /*56f0*/  BSYNC B0 ;  /* 0x0000000000007941 */ /* 0x000fea0003800000 */
.L_x_108:
[----:B------:R-:W-:-:S03]  /*5700*/  UMOV UR4, 0xffffffff ;  /* 0xffffffff00047882 */ /* 0x000fc60000000000 */
[----:B------:R-:W-:Y:S05]  /*5710*/  BRA.DIV UR4, `(.L_x_121) ;  /* 0x0000002204987947 */ /* 0x000fea000b800000 */
[----:B------:R-:W-:-:S13]  /*5720*/  ELECT P6, URZ, PT ;  /* 0x00000000003f782f */ /* 0x000fda00038c0000 */
.L_x_189:
[----:B------:R-:W-:Y:S04]  /*5730*/  BSSY B0, `(.L_x_122) ;  /* 0x00001ff000007945 */ /* 0x000fe80003800000 */
[----:B------:R-:W-:Y:S05]  /*5740*/  @!P6 BRA `(.L_x_123) ;  /* 0x0000001c00f4e947 */ /* 0x000fea0003800000 */
[----:B------:R-:W-:-:S04]  /*5750*/  LOP3.LUT R23, R23, 0x2, RZ, 0xfc, !PT ;  /* 0x0000000217177812 */ /* 0x000fc800078efcff */
[----:B------:R-:W-:-:S13]  /*5760*/  ISETP.NE.AND P0, PT, R23, 0x3, PT ;  /* 0x000000031700780c */ /* 0x000fda0003f05270 */
[----:B------:R-:W-:Y:S05]  /*5770*/  @!P0 BRA `(.L_x_124) ;  /* 0x0000000000048947 */ /* 0x000fea0003800000 */
[----:B------:R-:W-:Y:S01]  /*5780*/  BPT.TRAP 0x1 ;  /* 0x000000040000795c */ /* 0x000fe20000300000 */
.L_x_124:
[----:B------:R-:W0:Y:S01]  /*5790*/  S2R R5, SR_CgaCtaId ;  /* 0x0000000000057919 */ /* 0x000e220000008800 */
[----:B------:R-:W-:Y:S02]  /*57a0*/  MOV R0, 0x400 ;  /* 0x0000040000007802 */ /* 0x000fe40000000f00 */
[----:B------:R-:W-:Y:S02]  /*57b0*/  SHF.L.U32 R2, R3, 0x1f, RZ ;  /* 0x0000001f03027819 */ /* 0x000fe400000006ff */
[----:B0-----:R-:W-:-:S05]  /*57c0*/  LEA R5, R5, R0, 0x18 ;  /* 0x0000000005057211 */ /* 0x001fca00078ec0ff */
[----:B------:R-:W-:-:S04]  /*57d0*/  VIADD R5, R5, 0x1c0 ;  /* 0x000001c005057836 */ /* 0x000fc80000000000 */
[C---:B------:R-:W-:Y:S02]  /*57e0*/  IMAD R7, R8.reuse, 0x8, R5 ;  /* 0x0000000808077824 */ /* 0x040fe400078e0205 */
[----:B------:R-:W-:Y:S02]  /*57f0*/  VIADD R8, R8, 0x1 ;  /* 0x0000000108087836 */ /* 0x000fe40000000000 */
[----:B------:R-:W0:Y:S03]  /*5800*/  SYNCS.PHASECHK.TRANS64.TRYWAIT P0, [R7+URZ], R2 ;  /* 0x00000002070075a7 */ /* 0x000e26000800017f */
[----:B------:R-:W-:-:S04]  /*5810*/  ISETP.NE.AND P1, PT, R8, 0x38, PT ;  /* 0x000000380800780c */ /* 0x000fc80003f25270 */
[----:B------:R-:W-:Y:S02]  /*5820*/  SEL R0, RZ, 0x1, P1 ;  /* 0x00000001ff007807 */ /* 0x000fe40000800000 */
[----:B------:R-:W-:Y:S02]  /*5830*/  SEL R8, R8, RZ, P1 ;  /* 0x000000ff08087207 */ /* 0x000fe40000800000 */
[----:B------:R-:W-:-:S03]  /*5840*/  LOP3.LUT R9, R3, R0, RZ, 0x3c, !PT ;  /* 0x0000000003097212 */ /* 0x000fc600078e3cff */
[----:B------:R-:W-:Y:S01]  /*5850*/  IMAD R6, R8, 0x8, R5 ;  /* 0x0000000808067824 */ /* 0x000fe200078e0205 */
[----:B------:R-:W-:Y:S01]  /*5860*/  SHF.L.U32 R3, R9, 0x1f, RZ ;  /* 0x0000001f09037819 */ /* 0x000fe200000006ff */
[----:B0-----:R-:W-:Y:S06]  /*5870*/  @!P0 BRA `(.L_x_125) ;  /* 0x0000002000608947 */ /* 0x001fec0003800000 */
.L_x_190:
[----:B------:R-:W1:Y:S01]  /*5880*/  SYNCS.PHASECHK.TRANS64.TRYWAIT P0, [R6+URZ], R3 ;  /* 0x00000003060075a7 */ /* 0x000e62000800017f */
[----:B------:R-:W-:-:S05]  /*5890*/  VIADD R0, R8, 0x1 ;  /* 0x0000000108007836 */ /* 0x000fca0000000000 */
[----:B------:R-:W-:-:S04]  /*58a0*/  ISETP.NE.AND P1, PT, R0, 0x38, PT ;  /* 0x000000380000780c */ /* 0x000fc80003f25270 */
[----:B0-----:R-:W-:Y:S02]  /*58b0*/  SEL R2, RZ, 0x1, P1 ;  /* 0x00000001ff027807 */ /* 0x001fe40000800000 */
[----:B------:R-:W-:Y:S02]  /*58c0*/  SEL R0, R0, RZ, P1 ;  /* 0x000000ff00007207 */ /* 0x000fe40000800000 */
[----:B------:R-:W-:-:S03]  /*58d0*/  LOP3.LUT R9, R9, R2, RZ, 0x3c, !PT ;  /* 0x0000000209097212 */ /* 0x000fc600078e3cff */
[----:B------:R-:W-:Y:S01]  /*58e0*/  IMAD R7, R0, 0x8, R5 ;  /* 0x0000000800077824 */ /* 0x000fe200078e0205 */
[----:B------:R-:W-:Y:S01]  /*58f0*/  SHF.L.U32 R4, R9, 0x1f, RZ ;  /* 0x0000001f09047819 */ /* 0x000fe200000006ff */
[----:B-1----:R-:W-:Y:S06]  /*5900*/  @!P0 BRA `(.L_x_126) ;  /* 0x0000002000508947 */ /* 0x002fec0003800000 */
.L_x_191:
[----:B------:R-:W1:Y:S01]  /*5910*/  SYNCS.PHASECHK.TRANS64.TRYWAIT P0, [R7+URZ], R4 ;  /* 0x00000004070075a7 */ /* 0x000e62000800017f */
[----:B------:R-:W-:-:S05]  /*5920*/  VIADD R0, R0, 0x1 ;  /* 0x0000000100007836 */ /* 0x000fca0000000000 */
[----:B------:R-:W-:-:S04]  /*5930*/  ISETP.NE.AND P1, PT, R0, 0x38, PT ;  /* 0x000000380000780c */ /* 0x000fc80003f25270 */
[----:B------:R-:W-:Y:S02]  /*5940*/  SEL R2, RZ, 0x1, P1 ;  /* 0x00000001ff027807 */ /* 0x000fe40000800000 */
[----:B------:R-:W-:Y:S02]  /*5950*/  SEL R0, R0, RZ, P1 ;  /* 0x000000ff00007207 */ /* 0x000fe40000800000 */
[----:B------:R-:W-:-:S03]  /*5960*/  LOP3.LUT R9, R9, R2, RZ, 0x3c, !PT ;  /* 0x0000000209097212 */ /* 0x000fc600078e3cff */
[----:B0-----:R-:W-:Y:S01]  /*5970*/  IMAD R6, R0, 0x8, R5 ;  /* 0x0000000800067824 */ /* 0x001fe200078e0205 */
[----:B------:R-:W-:Y:S01]  /*5980*/  SHF.L.U32 R3, R9, 0x1f, RZ ;  /* 0x0000001f09037819 */ /* 0x000fe200000006ff */
[----:B-1----:R-:W-:Y:S06]  /*5990*/  @!P0 BRA `(.L_x_127) ;  /* 0x0000002000408947 */ /* 0x002fec0003800000 */
.L_x_192:
        /* <DEDUP_REMOVED lines=9> */
.L_x_193:
        /* <DEDUP_REMOVED lines=9> */
.L_x_194:
        /* <DEDUP_REMOVED lines=9> */
.L_x_195:
        /* <DEDUP_REMOVED lines=9> */
.L_x_196:
        /* <DEDUP_REMOVED lines=9> */
.L_x_197:
        /* <DEDUP_REMOVED lines=9> */
.L_x_198:
        /* <DEDUP_REMOVED lines=9> */
.L_x_199:
        /* <DEDUP_REMOVED lines=9> */
.L_x_200:
        /* <DEDUP_REMOVED lines=9> */
.L_x_201:
        /* <DEDUP_REMOVED lines=9> */
.L_x_202:
        /* <DEDUP_REMOVED lines=9> */
.L_x_203:
        /* <DEDUP_REMOVED lines=9> */
.L_x_204:
        /* <DEDUP_REMOVED lines=9> */
.L_x_205:
        /* <DEDUP_REMOVED lines=9> */
.L_x_206:
        /* <DEDUP_REMOVED lines=9> */
.L_x_207:
        /* <DEDUP_REMOVED lines=9> */
.L_x_208:
        /* <DEDUP_REMOVED lines=9> */
.L_x_209:
        /* <DEDUP_REMOVED lines=9> */
.L_x_210:
        /* <DEDUP_REMOVED lines=9> */
.L_x_211:
        /* <DEDUP_REMOVED lines=9> */
.L_x_212:
        /* <DEDUP_REMOVED lines=9> */
.L_x_213:
        /* <DEDUP_REMOVED lines=9> */
.L_x_214:
        /* <DEDUP_REMOVED lines=9> */
.L_x_215:
        /* <DEDUP_REMOVED lines=9> */
.L_x_216:
        /* <DEDUP_REMOVED lines=9> */
.L_x_217:
        /* <DEDUP_REMOVED lines=9> */
.L_x_218:
        /* <DEDUP_REMOVED lines=9> */
.L_x_219:
        /* <DEDUP_REMOVED lines=9> */
.L_x_220:
        /* <DEDUP_REMOVED lines=9> */
.L_x_221:
        /* <DEDUP_REMOVED lines=9> */
.L_x_222:
        /* <DEDUP_REMOVED lines=9> */
.L_x_223:
        /* <DEDUP_REMOVED lines=9> */
.L_x_224:
        /* <DEDUP_REMOVED lines=9> */
.L_x_225:
        /* <DEDUP_REMOVED lines=9> */
.L_x_226:
        /* <DEDUP_REMOVED lines=9> */
.L_x_227:
        /* <DEDUP_REMOVED lines=9> */
.L_x_228:
        /* <DEDUP_REMOVED lines=9> */
.L_x_229:
        /* <DEDUP_REMOVED lines=9> */
.L_x_230:
        /* <DEDUP_REMOVED lines=9> */
.L_x_231:
        /* <DEDUP_REMOVED lines=9> */
.L_x_232:
        /* <DEDUP_REMOVED lines=9> */
.L_x_233:
        /* <DEDUP_REMOVED lines=9> */
.L_x_234:
        /* <DEDUP_REMOVED lines=9> */
.L_x_235:
        /* <DEDUP_REMOVED lines=9> */
.L_x_236:
        /* <DEDUP_REMOVED lines=9> */
.L_x_237:
        /* <DEDUP_REMOVED lines=9> */
.L_x_238:
        /* <DEDUP_REMOVED lines=9> */
.L_x_239:
        /* <DEDUP_REMOVED lines=9> */
.L_x_240:
        /* <DEDUP_REMOVED lines=9> */
.L_x_241:
        /* <DEDUP_REMOVED lines=9> */
.L_x_242:
        /* <DEDUP_REMOVED lines=9> */
.L_x_243:
[----:B------:R-:W1:Y:S01]  /*7650*/  SYNCS.PHASECHK.TRANS64.TRYWAIT P0, [R7+URZ], R4 ;  /* 0x00000004070075a7 */ /* 0x000e62000800017f */
[----:B------:R-:W-:-:S05]  /*7660*/  VIADD R0, R0, 0x1 ;  /* 0x0000000100007836 */ /* 0x000fca0000000000 */
[----:B------:R-:W-:-:S04]  /*7670*/  ISETP.NE.AND P1, PT, R0, 0x38, PT ;  /* 0x000000380000780c */ /* 0x000fc80003f25270 */
[----:B------:R-:W-:Y:S02]  /*7680*/  SEL R2, RZ, 0x1, P1 ;  /* 0x00000001ff027807 */ /* 0x000fe40000800000 */
[----:B------:R-:W-:Y:S02]  /*7690*/  SEL R0, R0, RZ, P1 ;  /* 0x000000ff00007207 */ /* 0x000fe40000800000 */
[----:B------:R-:W-:Y:S01]  /*76a0*/  LOP3.LUT R2, R9, R2, RZ, 0x3c, !PT ;  /* 0x0000000209027212 */ /* 0x000fe200078e3cff */
[----:B-1----:R-:W-:Y:S06]  /*76b0*/  @!P0 BRA `(.L_x_179) ;  /* 0x0000001400088947 */ /* 0x002fec0003800000 */
.L_x_244:
[----:B------:R-:W-:Y:S01]  /*76c0*/  IMAD R5, R0, 0x8, R5 ;  /* 0x0000000800057824 */ /* 0x000fe200078e0205 */
[----:B------:R-:W-:-:S07]  /*76d0*/  SHF.L.U32 R0, R2, 0x1f, RZ ;  /* 0x0000001f02007819 */ /* 0x000fce00000006ff */
.L_x_180:
[----:B---3--:R3:W4:Y:S02]  /*76e0*/  SYNCS.PHASECHK.TRANS64.TRYWAIT P0, [R5+URZ], R0 ;  /* 0x00000000050075a7 */ /* 0x008724000800017f */
[----:B----4-:R-:W-:Y:S05]  /*76f0*/  @!P0 NANOSLEEP.SYNCS 0x989680 ;  /* 0x009896800000895d */ /* 0x010fea0003900000 */
[----:B------:R-:W4:Y:S02]  /*7700*/  @!P0 SYNCS.PHASECHK.TRANS64 P0, [R5+URZ], R0 ;  /* 0x00000000050085a7 */ /* 0x000f24000800007f */
[----:B----4-:R-:W-:Y:S05]  /*7710*/  @!P0 BRA `(.L_x_180) ;  /* 0xfffffffc00f08947 */ /* 0x010fea000383ffff */
.L_x_123:
[----:B------:R-:W-:Y:S05]  /*7720*/  BSYNC B0 ;  /* 0x0000000000007941 */ /* 0x000fea0003800000 */
.L_x_122:
[----:B------:R-:W-:Y:S05]  /*7730*/  EXIT ;  /* 0x000000000000794d */ /* 0x000fea0003800000 */
.L_x_20:
[----:B0-----:R-:W-:-:S04]  /*7740*/  IMAD.U32 R3, RZ, RZ, UR43 ;  /* 0x0000002bff037e24 */ /* 0x001fc8000f8e00ff */
[----:B------:R0:W1:Y:S03]  /*7750*/  SYNCS.PHASECHK.TRANS64.TRYWAIT P0, [R3+URZ+-0x8], R0 ;  /* 0xfffff800030075a7 */ /* 0x000066000800017f */
[----:B-1----:R-:W-:Y:S05]  /*7760*/  @!P0 NANOSLEEP.SYNCS 0x989680 ;  /* 0x009896800000895d */ /* 0x002fea0003900000 */
[----:B------:R-:W1:Y:S02]  /*7770*/  @!P0 SYNCS.PHASECHK.TRANS64 P0, [R3+URZ+-0x8], R0 ;  /* 0xfffff800030085a7 */ /* 0x000e64000800007f */
[----:B-1----:R-:W-:Y:S05]  /*7780*/  @!P0 BRA `(.L_x_20) ;  /* 0xfffffffc00ec8947 */ /* 0x002fea000383ffff */
[----:B------:R-:W-:Y:S05]  /*7790*/  BRA `(.L_x_181) ;  /* 0xffffffa400b07947 */ /* 0x000fea000383ffff */
.L_x_25:
[----:B-1----:R1:W2:Y:S02]  /*77a0*/  SYNCS.PHASECHK.TRANS64.TRYWAIT P1, [R3+URZ], R0 ;  /* 0x00000000030075a7 */ /* 0x0022a4000802017f */
[----:B--2---:R-:W-:Y:S05]  /*77b0*/  @!P1 NANOSLEEP.SYNCS 0x989680 ;  /* 0x009896800000995d */ /* 0x004fea0003900000 */
[----:B------:R-:W2:Y:S02]  /*77c0*/  @!P1 SYNCS.PHASECHK.TRANS64 P1, [R3+URZ], R0 ;  /* 0x00000000030095a7 */ /* 0x000ea4000802007f */
[----:B--2---:R-:W-:Y:S05]  /*77d0*/  @!P1 BRA `(.L_x_25) ;  /* 0xfffffffc00f09947 */ /* 0x004fea000383ffff */
[----:B------:R-:W-:Y:S05]  /*77e0*/  BRA `(.L_x_24) ;  /* 0xffffffa8001c7947 */ /* 0x000fea000383ffff */
.L_x_30:
[----:B-1----:R-:W-:-:S04]  /*77f0*/  IMAD.U32 R5, RZ, RZ, UR4 ;  /* 0x00000004ff057e24 */ /* 0x002fc8000f8e00ff */
[----:B------:R1:W2:Y:S03]  /*7800*/  SYNCS.PHASECHK.TRANS64.TRYWAIT P1, [R5+URZ], R4 ;  /* 0x00000004050075a7 */ /* 0x0002a6000802017f */
[----:B--2---:R-:W-:Y:S05]  /*7810*/  @!P1 NANOSLEEP.SYNCS 0x989680 ;  /* 0x009896800000995d */ /* 0x004fea0003900000 */
[----:B------:R-:W2:Y:S02]  /*7820*/  @!P1 SYNCS.PHASECHK.TRANS64 P1, [R5+URZ], R4 ;  /* 0x00000004050095a7 */ /* 0x000ea4000802007f */
[----:B--2---:R-:W-:Y:S05]  /*7830*/  @!P1 BRA `(.L_x_30) ;  /* 0xfffffffc00ec9947 */ /* 0x004fea000383ffff */
[----:B------:R-:W-:Y:S05]  /*7840*/  BRA `(.L_x_29) ;  /* 0xffffffa800787947 */ /* 0x000fea000383ffff */
.L_x_36:
[----:B0-----:R-:W-:-:S04]  /*7850*/  IMAD.U32 R5, RZ, RZ, UR43 ;  /* 0x0000002bff057e24 */ /* 0x001fc8000f8e00ff */
[----:B------:R0:W1:Y:S03]  /*7860*/  SYNCS.PHASECHK.TRANS64.TRYWAIT P0, [R5+URZ+0x8], R0 ;  /* 0x00000800050075a7 */ /* 0x000066000800017f */
[----:B-1----:R-:W-:Y:S05]  /*7870*/  @!P0 NANOSLEEP.SYNCS 0x989680 ;  /* 0x009896800000895d */ /* 0x002fea0003900000 */
[----:B------:R-:W1:Y:S02]  /*7880*/  @!P0 SYNCS.PHASECHK.TRANS64 P0, [R5+URZ+0x8], R0 ;  /* 0x00000800050085a7 */ /* 0x000e64000800007f */
[----:B-1----:R-:W-:Y:S05]  /*7890*/  @!P0 BRA `(.L_x_36) ;  /* 0xfffffffc00ec8947 */ /* 0x002fea000383ffff */
[----:B------:R-:W-:Y:S05]  /*78a0*/  BRA `(.L_x_182) ;  /* 0xffffffac005c7947 */ /* 0x000fea000383ffff */
.L_x_109:
[----:B------:R-:W-:Y:S01]  /*78b0*/  BSSY B1, `(.L_x_183) ;  /* 0x0000006000017945 */ /* 0x000fe20003800000 */
[----:B------:R-:W-:-:S07]  /*78c0*/  IMAD.MOV.U32 R15, RZ, RZ, -0x1 ;  /* 0xffffffffff0f7424 */ /* 0x000fce00078e00ff */
[----:B--2--5:R-:W-:Y:S05]  /*78d0*/  WARPSYNC.COLLECTIVE R15, `(.L_x_184) ;  /* 0x000000000f0c7348 */ /* 0x024fea0003c00000 */
[----:B------:R-:W-:Y:S02]  /*78e0*/  ELECT P6, UR62, PT ;  /* 0x00000000003e782f */ /* 0x000fe400038c0000 */
[----:B------:R-:W-:Y:S01]  /*78f0*/  MOV R14, UR62 ;  /* 0x0000003e000e7c02 */ /* 0x000fe20008000f00 */
[----:B--2--5:R-:W-:Y:S10]  /*7900*/  ENDCOLLECTIVE ;  /* 0x000000000000791b */ /* 0x024ff40003800000 */
.L_x_184:
[----:B------:R-:W-:Y:S05]  /*7910*/  BSYNC B1 ;  /* 0x0000000000017941 */ /* 0x000fea0003800000 */
.L_x_183:
[----:B------:R-:W-:Y:S05]  /*7920*/  BRA `(.L_x_185) ;  /* 0xffffffd000a87947 */ /* 0x000fea000383ffff */
.L_x_112:
[----:B0-----:R0:W1:Y:S02]  /*7930*/  SYNCS.PHASECHK.TRANS64.TRYWAIT P1, [R15+URZ+0x1c0], R6 ;  /* 0x0001c0060f0075a7 */ /* 0x001064000802017f */
[----:B-1----:R-:W-:Y:S05]  /*7940*/  @!P1 NANOSLEEP.SYNCS 0x989680 ;  /* 0x009896800000995d */ /* 0x002fea0003900000 */
[----:B------:R-:W1:Y:S02]  /*7950*/  @!P1 SYNCS.PHASECHK.TRANS64 P1, [R15+URZ+0x1c0], R6 ;  /* 0x0001c0060f0095a7 */ /* 0x000e64000802007f */
[----:B-1----:R-:W-:Y:S05]  /*7960*/  @!P1 BRA `(.L_x_112) ;  /* 0xfffffffc00f09947 */ /* 0x002fea000383ffff */
[----:B------:R-:W-:Y:S05]  /*7970*/  BRA `(.L_x_186) ;  /* 0xffffffd000e47947 */ /* 0x000fea000383ffff */
.L_x_121:
[----:B------:R-:W-:Y:S01]  /*7980*/  BSSY B0, `(.L_x_187) ;  /* 0x0000006000007945 */ /* 0x000fe20003800000 */
[----:B------:R-:W-:-:S07]  /*7990*/  IMAD.MOV.U32 R15, RZ, RZ, -0x1 ;  /* 0xffffffffff0f7424 */ /* 0x000fce00078e00ff */
[----:B--2--5:R-:W-:Y:S05]  /*79a0*/  WARPSYNC.COLLECTIVE R15, `(.L_x_188) ;  /* 0x000000000f0c7348 */ /* 0x024fea0003c00000 */
[----:B------:R-:W-:Y:S02]  /*79b0*/  ELECT P6, UR62, PT ;  /* 0x00000000003e782f */ /* 0x000fe400038c0000 */
[----:B------:R-:W-:Y:S01]  /*79c0*/  MOV R14, UR62 ;  /* 0x0000003e000e7c02 */ /* 0x000fe20008000f00 */
[----:B--2--5:R-:W-:Y:S10]  /*79d0*/  ENDCOLLECTIVE ;  /* 0x000000000000791b */ /* 0x024ff40003800000 */
.L_x_188:
[----:B------:R-:W-:Y:S05]  /*79e0*/  BSYNC B0 ;  /* 0x0000000000007941 */ /* 0x000fea0003800000 */
.L_x_187:
[----:B------:R-:W-:Y:S05]  /*79f0*/  BRA `(.L_x_189) ;  /* 0xffffffdc004c7947 */ /* 0x000fea000383ffff */
.L_x_125:
[----:B0-----:R0:W1:Y:S02]  /*7a00*/  SYNCS.PHASECHK.TRANS64.TRYWAIT P0, [R7+URZ], R2 ;  /* 0x00000002070075a7 */ /* 0x001064000800017f */
[----:B-1----:R-:W-:Y:S05]  /*7a10*/  @!P0 NANOSLEEP.SYNCS 0x989680 ;  /* 0x009896800000895d */ /* 0x002fea0003900000 */
[----:B------:R-:W1:Y:S02]  /*7a20*/  @!P0 SYNCS.PHASECHK.TRANS64 P0, [R7+URZ], R2 ;  /* 0x00000002070085a7 */ /* 0x000e64000800007f */
[----:B-1----:R-:W-:Y:S05]  /*7a30*/  @!P0 BRA `(.L_x_125) ;  /* 0xfffffffc00f08947 */ /* 0x002fea000383ffff */
[----:B------:R-:W-:Y:S05]  /*7a40*/  BRA `(.L_x_190) ;  /* 0xffffffdc008c7947 */ /* 0x000fea000383ffff */
.L_x_126:
[----:B0-----:R0:W1:Y:S02]  /*7a50*/  SYNCS.PHASECHK.TRANS64.TRYWAIT P0, [R6+URZ], R3 ;  /* 0x00000003060075a7 */ /* 0x001064000800017f */
[----:B-1----:R-:W-:Y:S05]  /*7a60*/  @!P0 NANOSLEEP.SYNCS 0x989680 ;  /* 0x009896800000895d */ /* 0x002fea0003900000 */
[----:B------:R-:W1:Y:S02]  /*7a70*/  @!P0 SYNCS.PHASECHK.TRANS64 P0, [R6+URZ], R3 ;  /* 0x00000003060085a7 */ /* 0x000e64000800007f */
[----:B-1----:R-:W-:Y:S05]  /*7a80*/  @!P0 BRA `(.L_x_126) ;  /* 0xfffffffc00f08947 */ /* 0x002fea000383ffff */
[----:B------:R-:W-:Y:S05]  /*7a90*/  BRA `(.L_x_191) ;  /* 0xffffffdc009c7947 */ /* 0x000fea000383ffff */
.L_x_127:
[----:B0-----:R0:W1:Y:S02]  /*7aa0*/  SYNCS.PHASECHK.TRANS64.TRYWAIT P0, [R7+URZ], R4 ;  /* 0x00000004070075a7 */ /* 0x001064000800017f */
[----:B-1----:R-:W-:Y:S05]  /*7ab0*/  @!P0 NANOSLEEP.SYNCS 0x989680 ;  /* 0x009896800000895d */ /* 0x002fea0003900000 */
[----:B------:R-:W1:Y:S02]  /*7ac0*/  @!P0 SYNCS.PHASECHK.TRANS64 P0, [R7+URZ], R4 ;  /* 0x00000004070085a7 */ /* 0x000e64000800007f */
[----:B-1----:R-:W-:Y:S05]  /*7ad0*/  @!P0 BRA `(.L_x_127) ;  /* 0xfffffffc00f08947 */ /* 0x002fea000383ffff */
[----:B------:R-:W-:Y:S05]  /*7ae0*/  BRA `(.L_x_192) ;  /* 0xffffffdc00ac7947 */ /* 0x000fea000383ffff */
.L_x_128:
[----:B0-----:R0:W1:Y:S02]  /*7af0*/  SYNCS.PHASECHK.TRANS64.TRYWAIT P0, [R6+URZ], R3 ;  /* 0x00000003060075a7 */ /* 0x001064000800017f */
[----:B-1----:R-:W-:Y:S05]  /*7b00*/  @!P0 NANOSLEEP.SYNCS 0x989680 ;  /* 0x009896800000895d */ /* 0x002fea0003900000 */
[----:B------:R-:W1:Y:S02]  /*7b10*/  @!P0 SYNCS.PHASECHK.TRANS64 P0, [R6+URZ], R3 ;  /* 0x00000003060085a7 */ /* 0x000e64000800007f */
[----:B-1----:R-:W-:Y:S05]  /*7b20*/  @!P0 BRA `(.L_x_128) ;  /* 0xfffffffc00f08947 */ /* 0x002fea000383ffff */
[----:B------:R-:W-:Y:S05]  /*7b30*/  BRA `(.L_x_193) ;  /* 0xffffffdc00bc7947 */ /* 0x000fea000383ffff */
.L_x_129:
[----:B0-----:R0:W1:Y:S02]  /*7b40*/  SYNCS.PHASECHK.TRANS64.TRYWAIT P0, [R7+URZ], R4 ;  /* 0x00000004070075a7 */ /* 0x001064000800017f */
[----:B-1----:R-:W-:Y:S05]  /*7b50*/  @!P0 NANOSLEEP.SYNCS 0x989680 ;  /* 0x009896800000895d */ /* 0x002fea0003900000 */
[----:B------:R-:W1:Y:S02]  /*7b60*/  @!P0 SYNCS.PHASECHK.TRANS64 P0, [R7+URZ], R4 ;  /* 0x00000004070085a7 */ /* 0x000e64000800007f */
[----:B-1----:R-:W-:Y:S05]  /*7b70*/  @!P0 BRA `(.L_x_129) ;  /* 0xfffffffc00f08947 */ /* 0x002fea000383ffff */
[----:B------:R-:W-:Y:S05]  /*7b80*/  BRA `(.L_x_194) ;  /* 0xffffffdc00cc7947 */ /* 0x000fea000383ffff */
.L_x_130:
[----:B0-----:R0:W1:Y:S02]  /*7b90*/  SYNCS.PHASECHK.TRANS64.TRYWAIT P0, [R6+URZ], R3 ;  /* 0x00000003060075a7 */ /* 0x001064000800017f */
[----:B-1----:R-:W-:Y:S05]  /*7ba0*/  @!P0 NANOSLEEP.SYNCS 0x989680 ;  /* 0x009896800000895d */ /* 0x002fea0003900000 */
[----:B------:R-:W1:Y:S02]  /*7bb0*/  @!P0 SYNCS.PHASECHK.TRANS64 P0, [R6+URZ], R3 ;  /* 0x00000003060085a7 */ /* 0x000e64000800007f */
[----:B-1----:R-:W-:Y:S05]  /*7bc0*/  @!P0 BRA `(.L_x_130) ;  /* 0xfffffffc00f08947 */ /* 0x002fea000383ffff */
[----:B------:R-:W-:Y:S05]  /*7bd0*/  BRA `(.L_x_195) ;  /* 0xffffffdc00dc7947 */ /* 0x000fea000383ffff */
.L_x_131:
[----:B0-----:R0:W1:Y:S02]  /*7be0*/  SYNCS.PHASECHK.TRANS64.TRYWAIT P0, [R7+URZ], R4 ;  /* 0x00000004070075a7 */ /* 0x001064000800017f */
[----:B-1----:R-:W-:Y:S05]  /*7bf0*/  @!P0 NANOSLEEP.SYNCS 0x989680 ;  /* 0x009896800000895d */ /* 0x002fea0003900000 */
[----:B------:R-:W1:Y:S02]  /*7c00*/  @!P0 SYNCS.PHASECHK.TRANS64 P0, [R7+URZ], R4 ;  /* 0x00000004070085a7 */ /* 0x000e64000800007f */
[----:B-1----:R-:W-:Y:S05]  /*7c10*/  @!P0 BRA `(.L_x_131) ;  /* 0xfffffffc00f08947 */ /* 0x002fea000383ffff */
[----:B------:R-:W-:Y:S05]  /*7c20*/  BRA `(.L_x_196) ;  /* 0xffffffdc00ec7947 */ /* 0x000fea000383ffff */
.L_x_132:
[----:B0-----:R0:W1:Y:S02]  /*7c30*/  SYNCS.PHASECHK.TRANS64.TRYWAIT P0, [R6+URZ], R3 ;  /* 0x00000003060075a7 */ /* 0x001064000800017f */
[----:B-1----:R-:W-:Y:S05]  /*7c40*/  @!P0 NANOSLEEP.SYNCS 0x989680 ;  /* 0x009896800000895d */ /* 0x002fea0003900000 */
[----:B------:R-:W1:Y:S02]  /*7c50*/  @!P0 SYNCS.PHASECHK.TRANS64 P0, [R6+URZ], R3 ;  /* 0x00000003060085a7 */ /* 0x000e64000800007f */
[----:B-1----:R-:W-:Y:S05]  /*7c60*/  @!P0 BRA `(.L_x_132) ;  /* 0xfffffffc00f08947 */ /* 0x002fea000383ffff */
[----:B------:R-:W-:Y:S05]  /*7c70*/  BRA `(.L_x_197) ;  /* 0xffffffdc00fc7947 */ /* 0x000fea000383ffff */
.L_x_133:
[----:B0-----:R0:W1:Y:S02]  /*7c80*/  SYNCS.PHASECHK.TRANS64.TRYWAIT P0, [R7+URZ], R4 ;  /* 0x00000004070075a7 */ /* 0x001064000800017f */
[----:B-1----:R-:W-:Y:S05]  /*7c90*/  @!P0 NANOSLEEP.SYNCS 0x989680 ;  /* 0x009896800000895d */ /* 0x002fea0003900000 */
[----:B------:R-:W1:Y:S02]  /*7ca0*/  @!P0 SYNCS.PHASECHK.TRANS64 P0, [R7+URZ], R4 ;  /* 0x00000004070085a7 */ /* 0x000e64000800007f */
[----:B-1----:R-:W-:Y:S05]  /*7cb0*/  @!P0 BRA `(.L_x_133) ;  /* 0xfffffffc00f08947 */ /* 0x002fea000383ffff */
[----:B------:R-:W-:Y:S05]  /*7cc0*/  BRA `(.L_x_198) ;  /* 0xffffffe0000c7947 */ /* 0x000fea000383ffff */
.L_x_134:
[----:B0-----:R0:W1:Y:S02]  /*7cd0*/  SYNCS.PHASECHK.TRANS64.TRYWAIT P0, [R6+URZ], R3 ;  /* 0x00000003060075a7 */ /* 0x001064000800017f */
[----:B-1----:R-:W-:Y:S05]  /*7ce0*/  @!P0 NANOSLEEP.SYNCS 0x989680 ;  /* 0x009896800000895d */ /* 0x002fea0003900000 */
[----:B------:R-:W1:Y:S02]  /*7cf0*/  @!P0 SYNCS.PHASECHK.TRANS64 P0, [R6+URZ], R3 ;  /* 0x00000003060085a7 */ /* 0x000e64000800007f */
[----:B-1----:R-:W-:Y:S05]  /*7d00*/  @!P0 BRA `(.L_x_134) ;  /* 0xfffffffc00f08947 */ /* 0x002fea000383ffff */
[----:B------:R-:W-:Y:S05]  /*7d10*/  BRA `(.L_x_199) ;  /* 0xffffffe0001c7947 */ /* 0x000fea000383ffff */
.L_x_135:
[----:B0-----:R0:W1:Y:S02]  /*7d20*/  SYNCS.PHASECHK.TRANS64.TRYWAIT P0, [R7+URZ], R4 ;  /* 0x00000004070075a7 */ /* 0x001064000800017f */
[----:B-1----:R-:W-:Y:S05]  /*7d30*/  @!P0 NANOSLEEP.SYNCS 0x989680 ;  /* 0x009896800000895d */ /* 0x002fea0003900000 */
[----:B------:R-:W1:Y:S02]  /*7d40*/  @!P0 SYNCS.PHASECHK.TRANS64 P0, [R7+URZ], R4 ;  /* 0x00000004070085a7 */ /* 0x000e64000800007f */
[----:B-1----:R-:W-:Y:S05]  /*7d50*/  @!P0 BRA `(.L_x_135) ;  /* 0xfffffffc00f08947 */ /* 0x002fea000383ffff */
[----:B------:R-:W-:Y:S05]  /*7d60*/  BRA `(.L_x_200) ;  /* 0xffffffe0002c7947 */ /* 0x000fea000383ffff */
.L_x_136:
[----:B0-----:R0:W1:Y:S02]  /*7d70*/  SYNCS.PHASECHK.TRANS64.TRYWAIT P0, [R6+URZ], R3 ;  /* 0x00000003060075a7 */ /* 0x001064000800017f */
[----:B-1----:R-:W-:Y:S05]  /*7d80*/  @!P0 NANOSLEEP.SYNCS 0x989680 ;  /* 0x009896800000895d */ /* 0x002fea0003900000 */
[----:B------:R-:W1:Y:S02]  /*7d90*/  @!P0 SYNCS.PHASECHK.TRANS64 P0, [R6+URZ], R3 ;  /* 0x00000003060085a7 */ /* 0x000e64000800007f */
[----:B-1----:R-:W-:Y:S05]  /*7da0*/  @!P0 BRA `(.L_x_136) ;  /* 0xfffffffc00f08947 */ /* 0x002fea000383ffff */
[----:B------:R-:W-:Y:S05]  /*7db0*/  BRA `(.L_x_201) ;  /* 0xffffffe0003c7947 */ /* 0x000fea000383ffff */
.L_x_137:
[----:B0-----:R0:W1:Y:S02]  /*7dc0*/  SYNCS.PHASECHK.TRANS64.TRYWAIT P0, [R7+URZ], R4 ;  /* 0x00000004070075a7 */ /* 0x001064000800017f */
[----:B-1----:R-:W-:Y:S05]  /*7dd0*/  @!P0 NANOSLEEP.SYNCS 0x989680 ;  /* 0x009896800000895d */ /* 0x002fea0003900000 */
[----:B------:R-:W1:Y:S02]  /*7de0*/  @!P0 SYNCS.PHASECHK.TRANS64 P0, [R7+URZ], R4 ;  /* 0x00000004070085a7 */ /* 0x000e64000800007f */
[----:B-1----:R-:W-:Y:S05]  /*7df0*/  @!P0 BRA `(.L_x_137) ;  /* 0xfffffffc00f08947 */ /* 0x002fea000383ffff */
[----:B------:R-:W-:Y:S05]  /*7e00*/  BRA `(.L_x_202) ;  /* 0xffffffe0004c7947 */ /* 0x000fea000383ffff */
.L_x_138:
[----:B0-----:R0:W1:Y:S02]  /*7e10*/  SYNCS.PHASECHK.TRANS64.TRYWAIT P0, [R6+URZ], R3 ;  /* 0x00000003060075a7 */ /* 0x001064000800017f */
[----:B-1----:R-:W-:Y:S05]  /*7e20*/  @!P0 NANOSLEEP.SYNCS 0x989680 ;  /* 0x009896800000895d */ /* 0x002fea0003900000 */
[----:B------:R-:W1:Y:S02]  /*7e30*/  @!P0 SYNCS.PHASECHK.TRANS64 P0, [R6+URZ], R3 ;  /* 0x00000003060085a7 */ /* 0x000e64000800007f */
[----:B-1----:R-:W-:Y:S05]  /*7e40*/  @!P0 BRA `(.L_x_138) ;  /* 0xfffffffc00f08947 */ /* 0x002fea000383ffff */
[----:B------:R-:W-:Y:S05]  /*7e50*/  BRA `(.L_x_203) ;  /* 0xffffffe0005c7947 */ /* 0x000fea000383ffff */
.L_x_139:
[----:B0-----:R0:W1:Y:S02]  /*7e60*/  SYNCS.PHASECHK.TRANS64.TRYWAIT P0, [R7+URZ], R4 ;  /* 0x00000004070075a7 */ /* 0x001064000800017f */
[----:B-1----:R-:W-:Y:S05]  /*7e70*/  @!P0 NANOSLEEP.SYNCS 0x989680 ;  /* 0x009896800000895d */ /* 0x002fea0003900000 */
[----:B------:R-:W1:Y:S02]  /*7e80*/  @!P0 SYNCS.PHASECHK.TRANS64 P0, [R7+URZ], R4 ;  /* 0x00000004070085a7 */ /* 0x000e64000800007f */
[----:B-1----:R-:W-:Y:S05]  /*7e90*/  @!P0 BRA `(.L_x_139) ;  /* 0xfffffffc00f08947 */ /* 0x002fea000383ffff */
[----:B------:R-:W-:Y:S05]  /*7ea0*/  BRA `(.L_x_204) ;  /* 0xffffffe0006c7947 */ /* 0x000fea000383ffff */
.L_x_140:
[----:B0-----:R0:W1:Y:S02]  /*7eb0*/  SYNCS.PHASECHK.TRANS64.TRYWAIT P0, [R6+URZ], R3 ;  /* 0x00000003060075a7 */ /* 0x001064000800017f */
[----:B-1----:R-:W-:Y:S05]  /*7ec0*/  @!P0 NANOSLEEP.SYNCS 0x989680 ;  /* 0x009896800000895d */ /* 0x002fea0003900000 */
[----:B------:R-:W1:Y:S02]  /*7ed0*/  @!P0 SYNCS.PHASECHK.TRANS64 P0, [R6+URZ], R3 ;  /* 0x00000003060085a7 */ /* 0x000e64000800007f */
[----:B-1----:R-:W-:Y:S05]  /*7ee0*/  @!P0 BRA `(.L_x_140) ;  /* 0xfffffffc00f08947 */ /* 0x002fea000383ffff */
[----:B------:R-:W-:Y:S05]  /*7ef0*/  BRA `(.L_x_205) ;  /* 0xffffffe0007c7947 */ /* 0x000fea000383ffff */
.L_x_141:
[----:B0-----:R0:W1:Y:S02]  /*7f00*/  SYNCS.PHASECHK.TRANS64.TRYWAIT P0, [R7+URZ], R4 ;  /* 0x00000004070075a7 */ /* 0x001064000800017f */
[----:B-1----:R-:W-:Y:S05]  /*7f10*/  @!P0 NANOSLEEP.SYNCS 0x989680 ;  /* 0x009896800000895d */ /* 0x002fea0003900000 */
[----:B------:R-:W1:Y:S02]  /*7f20*/  @!P0 SYNCS.PHASECHK.TRANS64 P0, [R7+URZ], R4 ;  /* 0x00000004070085a7 */ /* 0x000e64000800007f */
[----:B-1----:R-:W-:Y:S05]  /*7f30*/  @!P0 BRA `(.L_x_141) ;  /* 0xfffffffc00f08947 */ /* 0x002fea000383ffff */
[----:B------:R-:W-:Y:S05]  /*7f40*/  BRA `(.L_x_206) ;  /* 0xffffffe0008c7947 */ /* 0x000fea000383ffff */
.L_x_142:
[----:B0-----:R0:W1:Y:S02]  /*7f50*/  SYNCS.PHASECHK.TRANS64.TRYWAIT P0, [R6+URZ], R3 ;  /* 0x00000003060075a7 */ /* 0x001064000800017f */
[----:B-1----:R-:W-:Y:S05]  /*7f60*/  @!P0 NANOSLEEP.SYNCS 0x989680 ;  /* 0x009896800000895d */ /* 0x002fea0003900000 */
[----:B------:R-:W1:Y:S02]  /*7f70*/  @!P0 SYNCS.PHASECHK.TRANS64 P0, [R6+URZ], R3 ;  /* 0x00000003060085a7 */ /* 0x000e64000800007f */
[----:B-1----:R-:W-:Y:S05]  /*7f80*/  @!P0 BRA `(.L_x_142) ;  /* 0xfffffffc00f08947 */ /* 0x002fea000383ffff */
[----:B------:R-:W-:Y:S05]  /*7f90*/  BRA `(.L_x_207) ;  /* 0xffffffe0009c7947 */ /* 0x000fea000383ffff */
.L_x_143:
[----:B0-----:R0:W1:Y:S02]  /*7fa0*/  SYNCS.PHASECHK.TRANS64.TRYWAIT P0, [R7+URZ], R4 ;  /* 0x00000004070075a7 */ /* 0x001064000800017f */
[----:B-1----:R-:W-:Y:S05]  /*7fb0*/  @!P0 NANOSLEEP.SYNCS 0x989680 ;  /* 0x009896800000895d */ /* 0x002fea0003900000 */
[----:B------:R-:W1:Y:S02]  /*7fc0*/  @!P0 SYNCS.PHASECHK.TRANS64 P0, [R7+URZ], R4 ;  /* 0x00000004070085a7 */ /* 0x000e64000800007f */
[----:B-1----:R-:W-:Y:S05]  /*7fd0*/  @!P0 BRA `(.L_x_143) ;  /* 0xfffffffc00f08947 */ /* 0x002fea000383ffff */
[----:B------:R-:W-:Y:S05]  /*7fe0*/  BRA `(.L_x_208) ;  /* 0xffffffe000ac7947 */ /* 0x000fea000383ffff */
.L_x_144:
[----:B0-----:R0:W1:Y:S02]  /*7ff0*/  SYNCS.PHASECHK.TRANS64.TRYWAIT P0, [R6+URZ], R3 ;  /* 0x00000003060075a7 */ /* 0x001064000800017f */
[----:B-1----:R-:W-:Y:S05]  /*8000*/  @!P0 NANOSLEEP.SYNCS 0x989680 ;  /* 0x009896800000895d */ /* 0x002fea0003900000 */
[----:B------:R-:W1:Y:S02]  /*8010*/  @!P0 SYNCS.PHASECHK.TRANS64 P0, [R6+URZ], R3 ;  /* 0x00000003060085a7 */ /* 0x000e64000800007f */
[----:B-1----:R-:W-:Y:S05]  /*8020*/  @!P0 BRA `(.L_x_144) ;  /* 0xfffffffc00f08947 */ /* 0x002fea000383ffff */
[----:B------:R-:W-:Y:S05]  /*8030*/  BRA `(.L_x_209) ;  /* 0xffffffe000bc7947 */ /* 0x000fea000383ffff */
.L_x_145:
[----:B0-----:R0:W1:Y:S02]  /*8040*/  SYNCS.PHASECHK.TRANS64.TRYWAIT P0, [R7+URZ], R4 ;  /* 0x00000004070075a7 */ /* 0x001064000800017f */
[----:B-1----:R-:W-:Y:S05]  /*8050*/  @!P0 NANOSLEEP.SYNCS 0x989680 ;  /* 0x009896800000895d */ /* 0x002fea0003900000 */
[----:B------:R-:W1:Y:S02]  /*8060*/  @!P0 SYNCS.PHASECHK.TRANS64 P0, [R7+URZ], R4 ;  /* 0x00000004070085a7 */ /* 0x000e64000800007f */
[----:B-1----:R-:W-:Y:S05]  /*8070*/  @!P0 BRA `(.L_x_145) ;  /* 0xfffffffc00f08947 */ /* 0x002fea000383ffff */
[----:B------:R-:W-:Y:S05]  /*8080*/  BRA `(.L_x_210) ;  /* 0xffffffe000cc7947 */ /* 0x000fea000383ffff */
.L_x_146:
[----:B0-----:R0:W1:Y:S02]  /*8090*/  SYNCS.PHASECHK.TRANS64.TRYWAIT P0, [R6+URZ], R3 ;  /* 0x00000003060075a7 */ /* 0x001064000800017f */
[----:B-1----:R-:W-:Y:S05]  /*80a0*/  @!P0 NANOSLEEP.SYNCS 0x989680 ;  /* 0x009896800000895d */ /* 0x002fea0003900000 */
[----:B------:R-:W1:Y:S02]  /*80b0*/  @!P0 SYNCS.PHASECHK.TRANS64 P0, [R6+URZ], R3 ;  /* 0x00000003060085a7 */ /* 0x000e64000800007f */
[----:B-1----:R-:W-:Y:S05]  /*80c0*/  @!P0 BRA `(.L_x_146) ;  /* 0xfffffffc00f08947 */ /* 0x002fea000383ffff */
[----:B------:R-:W-:Y:S05]  /*80d0*/  BRA `(.L_x_211) ;  /* 0xffffffe000dc7947 */ /* 0x000fea000383ffff */
.L_x_147:
[----:B0-----:R0:W1:Y:S02]  /*80e0*/  SYNCS.PHASECHK.TRANS64.TRYWAIT P0, [R7+URZ], R4 ;  /* 0x00000004070075a7 */ /* 0x001064000800017f */
[----:B-1----:R-:W-:Y:S05]  /*80f0*/  @!P0 NANOSLEEP.SYNCS 0x989680 ;  /* 0x009896800000895d */ /* 0x002fea0003900000 */
[----:B------:R-:W1:Y:S02]  /*8100*/  @!P0 SYNCS.PHASECHK.TRANS64 P0, [R7+URZ], R4 ;  /* 0x00000004070085a7 */ /* 0x000e64000800007f */
[----:B-1----:R-:W-:Y:S05]  /*8110*/  @!P0 BRA `(.L_x_147) ;  /* 0xfffffffc00f08947 */ /* 0x002fea000383ffff */
[----:B------:R-:W-:Y:S05]  /*8120*/  BRA `(.L_x_212) ;  /* 0xffffffe000ec7947 */ /* 0x000fea000383ffff */
.L_x_148:
[----:B0-----:R0:W1:Y:S02]  /*8130*/  SYNCS.PHASECHK.TRANS64.TRYWAIT P0, [R6+URZ], R3 ;  /* 0x00000003060075a7 */ /* 0x001064000800017f */
[----:B-1----:R-:W-:Y:S05]  /*8140*/  @!P0 NANOSLEEP.SYNCS 0x989680 ;  /* 0x009896800000895d */ /* 0x002fea0003900000 */
[----:B------:R-:W1:Y:S02]  /*8150*/  @!P0 SYNCS.PHASECHK.TRANS64 P0, [R6+URZ], R3 ;  /* 0x00000003060085a7 */ /* 0x000e64000800007f */
[----:B-1----:R-:W-:Y:S05]  /*8160*/  @!P0 BRA `(.L_x_148) ;  /* 0xfffffffc00f08947 */ /* 0x002fea000383ffff */
[----:B------:R-:W-:Y:S05]  /*8170*/  BRA `(.L_x_213) ;  /* 0xffffffe000fc7947 */ /* 0x000fea000383ffff */
.L_x_149:
[----:B0-----:R0:W1:Y:S02]  /*8180*/  SYNCS.PHASECHK.TRANS64.TRYWAIT P0, [R7+URZ], R4 ;  /* 0x00000004070075a7 */ /* 0x001064000800017f */
[----:B-1----:R-:W-:Y:S05]  /*8190*/  @!P0 NANOSLEEP.SYNCS 0x989680 ;  /* 0x009896800000895d */ /* 0x002fea0003900000 */
[----:B------:R-:W1:Y:S02]  /*81a0*/  @!P0 SYNCS.PHASECHK.TRANS64 P0, [R7+URZ], R4 ;  /* 0x00000004070085a7 */ /* 0x000e64000800007f */
[----:B-1----:R-:W-:Y:S05]  /*81b0*/  @!P0 BRA `(.L_x_149) ;  /* 0xfffffffc00f08947 */ /* 0x002fea000383ffff */
[----:B------:R-:W-:Y:S05]  /*81c0*/  BRA `(.L_x_214) ;  /* 0xffffffe4000c7947 */ /* 0x000fea000383ffff */
.L_x_150:
[----:B0-----:R0:W1:Y:S02]  /*81d0*/  SYNCS.PHASECHK.TRANS64.TRYWAIT P0, [R6+URZ], R3 ;  /* 0x00000003060075a7 */ /* 0x001064000800017f */
[----:B-1----:R-:W-:Y:S05]  /*81e0*/  @!P0 NANOSLEEP.SYNCS 0x989680 ;  /* 0x009896800000895d */ /* 0x002fea0003900000 */
[----:B------:R-:W1:Y:S02]  /*81f0*/  @!P0 SYNCS.PHASECHK.TRANS64 P0, [R6+URZ], R3 ;  /* 0x00000003060085a7 */ /* 0x000e64000800007f */
[----:B-1----:R-:W-:Y:S05]  /*8200*/  @!P0 BRA `(.L_x_150) ;  /* 0xfffffffc00f08947 */ /* 0x002fea000383ffff */
[----:B------:R-:W-:Y:S05]  /*8210*/  BRA `(.L_x_215) ;  /* 0xffffffe4001c7947 */ /* 0x000fea000383ffff */
.L_x_151:
[----:B0-----:R0:W1:Y:S02]  /*8220*/  SYNCS.PHASECHK.TRANS64.TRYWAIT P0, [R7+URZ], R4 ;  /* 0x00000004070075a7 */ /* 0x001064000800017f */
[----:B-1----:R-:W-:Y:S05]  /*8230*/  @!P0 NANOSLEEP.SYNCS 0x989680 ;  /* 0x009896800000895d */ /* 0x002fea0003900000 */
[----:B------:R-:W1:Y:S02]  /*8240*/  @!P0 SYNCS.PHASECHK.TRANS64 P0, [R7+URZ], R4 ;  /* 0x00000004070085a7 */ /* 0x000e64000800007f */
[----:B-1----:R-:W-:Y:S05]  /*8250*/  @!P0 BRA `(.L_x_151) ;  /* 0xfffffffc00f08947 */ /* 0x002fea000383ffff */
[----:B------:R-:W-:Y:S05]  /*8260*/  BRA `(.L_x_216) ;  /* 0xffffffe4002c7947 */ /* 0x000fea000383ffff */
.L_x_152:
[----:B0-----:R0:W1:Y:S02]  /*8270*/  SYNCS.PHASECHK.TRANS64.TRYWAIT P0, [R6+URZ], R3 ;  /* 0x00000003060075a7 */ /* 0x001064000800017f */
[----:B-1----:R-:W-:Y:S05]  /*8280*/  @!P0 NANOSLEEP.SYNCS 0x989680 ;  /* 0x009896800000895d */ /* 0x002fea0003900000 */
[----:B------:R-:W1:Y:S02]  /*8290*/  @!P0 SYNCS.PHASECHK.TRANS64 P0, [R6+URZ], R3 ;  /* 0x00000003060085a7 */ /* 0x000e64000800007f */
[----:B-1----:R-:W-:Y:S05]  /*82a0*/  @!P0 BRA `(.L_x_152) ;  /* 0xfffffffc00f08947 */ /* 0x002fea000383ffff */
[----:B------:R-:W-:Y:S05]  /*82b0*/  BRA `(.L_x_217) ;  /* 0xffffffe4003c7947 */ /* 0x000fea000383ffff */
.L_x_153:
[----:B0-----:R0:W1:Y:S02]  /*82c0*/  SYNCS.PHASECHK.TRANS64.TRYWAIT P0, [R7+URZ], R4 ;  /* 0x00000004070075a7 */ /* 0x001064000800017f */
[----:B-1----:R-:W-:Y:S05]  /*82d0*/  @!P0 NANOSLEEP.SYNCS 0x989680 ;  /* 0x009896800000895d */ /* 0x002fea0003900000 */
[----:B------:R-:W1:Y:S02]  /*82e0*/  @!P0 SYNCS.PHASECHK.TRANS64 P0, [R7+URZ], R4 ;  /* 0x00000004070085a7 */ /* 0x000e64000800007f */
[----:B-1----:R-:W-:Y:S05]  /*82f0*/  @!P0 BRA `(.L_x_153) ;  /* 0xfffffffc00f08947 */ /* 0x002fea000383ffff */
[----:B------:R-:W-:Y:S05]  /*8300*/  BRA `(.L_x_218) ;  /* 0xffffffe4004c7947 */ /* 0x000fea000383ffff */
.L_x_154:
[----:B0-----:R0:W1:Y:S02]  /*8310*/  SYNCS.PHASECHK.TRANS64.TRYWAIT P0, [R6+URZ], R3 ;  /* 0x00000003060075a7 */ /* 0x001064000800017f */
[----:B-1----:R-:W-:Y:S05]  /*8320*/  @!P0 NANOSLEEP.SYNCS 0x989680 ;  /* 0x009896800000895d */ /* 0x002fea0003900000 */
[----:B------:R-:W1:Y:S02]  /*8330*/  @!P0 SYNCS.PHASECHK.TRANS64 P0, [R6+URZ], R3 ;  /* 0x00000003060085a7 */ /* 0x000e64000800007f */
[----:B-1----:R-:W-:Y:S05]  /*8340*/  @!P0 BRA `(.L_x_154) ;  /* 0xfffffffc00f08947 */ /* 0x002fea000383ffff */
[----:B------:R-:W-:Y:S05]  /*8350*/  BRA `(.L_x_219) ;  /* 0xffffffe4005c7947 */ /* 0x000fea000383ffff */
.L_x_155:
[----:B0-----:R0:W1:Y:S02]  /*8360*/  SYNCS.PHASECHK.TRANS64.TRYWAIT P0, [R7+URZ], R4 ;  /* 0x00000004070075a7 */ /* 0x001064000800017f */
[----:B-1----:R-:W-:Y:S05]  /*8370*/  @!P0 NANOSLEEP.SYNCS 0x989680 ;  /* 0x009896800000895d */ /* 0x002fea0003900000 */
[----:B------:R-:W1:Y:S02]  /*8380*/  @!P0 SYNCS.PHASECHK.TRANS64 P0, [R7+URZ], R4 ;  /* 0x00000004070085a7 */ /* 0x000e64000800007f */
[----:B-1----:R-:W-:Y:S05]  /*8390*/  @!P0 BRA `(.L_x_155) ;  /* 0xfffffffc00f08947 */ /* 0x002fea000383ffff */
[----:B------:R-:W-:Y:S05]  /*83a0*/  BRA `(.L_x_220) ;  /* 0xffffffe4006c7947 */ /* 0x000fea000383ffff */
.L_x_156:
[----:B0-----:R0:W1:Y:S02]  /*83b0*/  SYNCS.PHASECHK.TRANS64.TRYWAIT P0, [R6+URZ], R3 ;  /* 0x00000003060075a7 */ /* 0x001064000800017f */
[----:B-1----:R-:W-:Y:S05]  /*83c0*/  @!P0 NANOSLEEP.SYNCS 0x989680 ;  /* 0x009896800000895d */ /* 0x002fea0003900000 */
[----:B------:R-:W1:Y:S02]  /*83d0*/  @!P0 SYNCS.PHASECHK.TRANS64 P0, [R6+URZ], R3 ;  /* 0x00000003060085a7 */ /* 0x000e64000800007f */
[----:B-1----:R-:W-:Y:S05]  /*83e0*/  @!P0 BRA `(.L_x_156) ;  /* 0xfffffffc00f08947 */ /* 0x002fea000383ffff */
[----:B------:R-:W-:Y:S05]  /*83f0*/  BRA `(.L_x_221) ;  /* 0xffffffe4007c7947 */ /* 0x000fea000383ffff */
.L_x_157:
[----:B0-----:R0:W1:Y:S02]  /*8400*/  SYNCS.PHASECHK.TRANS64.TRYWAIT P0, [R7+URZ], R4 ;  /* 0x00000004070075a7 */ /* 0x001064000800017f */
[----:B-1----:R-:W-:Y:S05]  /*8410*/  @!P0 NANOSLEEP.SYNCS 0x989680 ;  /* 0x009896800000895d */ /* 0x002fea0003900000 */
[----:B------:R-:W1:Y:S02]  /*8420*/  @!P0 SYNCS.PHASECHK.TRANS64 P0, [R7+URZ], R4 ;  /* 0x00000004070085a7 */ /* 0x000e64000800007f */
[----:B-1----:R-:W-:Y:S05]  /*8430*/  @!P0 BRA `(.L_x_157) ;  /* 0xfffffffc00f08947 */ /* 0x002fea000383ffff */
[----:B------:R-:W-:Y:S05]  /*8440*/  BRA `(.L_x_222) ;  /* 0xffffffe4008c7947 */ /* 0x000fea000383ffff */
.L_x_158:
[----:B0-----:R0:W1:Y:S02]  /*8450*/  SYNCS.PHASECHK.TRANS64.TRYWAIT P0, [R6+URZ], R3 ;  /* 0x00000003060075a7 */ /* 0x001064000800017f */
[----:B-1----:R-:W-:Y:S05]  /*8460*/  @!P0 NANOSLEEP.SYNCS 0x989680 ;  /* 0x009896800000895d */ /* 0x002fea0003900000 */
[----:B------:R-:W1:Y:S02]  /*8470*/  @!P0 SYNCS.PHASECHK.TRANS64 P0, [R6+URZ], R3 ;  /* 0x00000003060085a7 */ /* 0x000e64000800007f */
[----:B-1----:R-:W-:Y:S05]  /*8480*/  @!P0 BRA `(.L_x_158) ;  /* 0xfffffffc00f08947 */ /* 0x002fea000383ffff */
[----:B------:R-:W-:Y:S05]  /*8490*/  BRA `(.L_x_223) ;  /* 0xffffffe4009c7947 */ /* 0x000fea000383ffff */
.L_x_159:
[----:B0-----:R0:W1:Y:S02]  /*84a0*/  SYNCS.PHASECHK.TRANS64.TRYWAIT P0, [R7+URZ], R4 ;  /* 0x00000004070075a7 */ /* 0x001064000800017f */
[----:B-1----:R-:W-:Y:S05]  /*84b0*/  @!P0 NANOSLEEP.SYNCS 0x989680 ;  /* 0x009896800000895d */ /* 0x002fea0003900000 */
[----:B------:R-:W1:Y:S02]  /*84c0*/  @!P0 SYNCS.PHASECHK.TRANS64 P0, [R7+URZ], R4 ;  /* 0x00000004070085a7 */ /* 0x000e64000800007f */
[----:B-1----:R-:W-:Y:S05]  /*84d0*/  @!P0 BRA `(.L_x_159) ;  /* 0xfffffffc00f08947 */ /* 0x002fea000383ffff */
[----:B------:R-:W-:Y:S05]  /*84e0*/  BRA `(.L_x_224) ;  /* 0xffffffe400ac7947 */ /* 0x000fea000383ffff */
.L_x_160:
[----:B0-----:R0:W1:Y:S02]  /*84f0*/  SYNCS.PHASECHK.TRANS64.TRYWAIT P0, [R6+URZ], R3 ;  /* 0x00000003060075a7 */ /* 0x001064000800017f */
[----:B-1----:R-:W-:Y:S05]  /*8500*/  @!P0 NANOSLEEP.SYNCS 0x989680 ;  /* 0x009896800000895d */ /* 0x002fea0003900000 */
[----:B------:R-:W1:Y:S02]  /*8510*/  @!P0 SYNCS.PHASECHK.TRANS64 P0, [R6+URZ], R3 ;  /* 0x00000003060085a7 */ /* 0x000e64000800007f */
[----:B-1----:R-:W-:Y:S05]  /*8520*/  @!P0 BRA `(.L_x_160) ;  /* 0xfffffffc00f08947 */ /* 0x002fea000383ffff */
[----:B------:R-:W-:Y:S05]  /*8530*/  BRA `(.L_x_225) ;  /* 0xffffffe400bc7947 */ /* 0x000fea000383ffff */
.L_x_161:
[----:B0-----:R0:W1:Y:S02]  /*8540*/  SYNCS.PHASECHK.TRANS64.TRYWAIT P0, [R7+URZ], R4 ;  /* 0x00000004070075a7 */ /* 0x001064000800017f */
[----:B-1----:R-:W-:Y:S05]  /*8550*/  @!P0 NANOSLEEP.SYNCS 0x989680 ;  /* 0x009896800000895d */ /* 0x002fea0003900000 */
[----:B------:R-:W1:Y:S02]  /*8560*/  @!P0 SYNCS.PHASECHK.TRANS64 P0, [R7+URZ], R4 ;  /* 0x00000004070085a7 */ /* 0x000e64000800007f */
[----:B-1----:R-:W-:Y:S05]  /*8570*/  @!P0 BRA `(.L_x_161) ;  /* 0xfffffffc00f08947 */ /* 0x002fea000383ffff */
[----:B------:R-:W-:Y:S05]  /*8580*/  BRA `(.L_x_226) ;  /* 0xffffffe400cc7947 */ /* 0x000fea000383ffff */
.L_x_162:
[----:B0-----:R0:W1:Y:S02]  /*8590*/  SYNCS.PHASECHK.TRANS64.TRYWAIT P0, [R6+URZ], R3 ;  /* 0x00000003060075a7 */ /* 0x001064000800017f */
[----:B-1----:R-:W-:Y:S05]  /*85a0*/  @!P0 NANOSLEEP.SYNCS 0x989680 ;  /* 0x009896800000895d */ /* 0x002fea0003900000 */
[----:B------:R-:W1:Y:S02]  /*85b0*/  @!P0 SYNCS.PHASECHK.TRANS64 P0, [R6+URZ], R3 ;  /* 0x00000003060085a7 */ /* 0x000e64000800007f */
[----:B-1----:R-:W-:Y:S05]  /*85c0*/  @!P0 BRA `(.L_x_162) ;  /* 0xfffffffc00f08947 */ /* 0x002fea000383ffff */
[----:B------:R-:W-:Y:S05]  /*85d0*/  BRA `(.L_x_227) ;  /* 0xffffffe400dc7947 */ /* 0x000fea000383ffff */
.L_x_163:
[----:B0-----:R0:W1:Y:S02]  /*85e0*/  SYNCS.PHASECHK.TRANS64.TRYWAIT P0, [R7+URZ], R4 ;  /* 0x00000004070075a7 */ /* 0x001064000800017f */
[----:B-1----:R-:W-:Y:S05]  /*85f0*/  @!P0 NANOSLEEP.SYNCS 0x989680 ;  /* 0x009896800000895d */ /* 0x002fea0003900000 */
[----:B------:R-:W1:Y:S02]  /*8600*/  @!P0 SYNCS.PHASECHK.TRANS64 P0, [R7+URZ], R4 ;  /* 0x00000004070085a7 */ /* 0x000e64000800007f */
[----:B-1----:R-:W-:Y:S05]  /*8610*/  @!P0 BRA `(.L_x_163) ;  /* 0xfffffffc00f08947 */ /* 0x002fea000383ffff */
[----:B------:R-:W-:Y:S05]  /*8620*/  BRA `(.L_x_228) ;  /* 0xffffffe400ec7947 */ /* 0x000fea000383ffff */
.L_x_164:
[----:B0-----:R0:W1:Y:S02]  /*8630*/  SYNCS.PHASECHK.TRANS64.TRYWAIT P0, [R6+URZ], R3 ;  /* 0x00000003060075a7 */ /* 0x001064000800017f */
[----:B-1----:R-:W-:Y:S05]  /*8640*/  @!P0 NANOSLEEP.SYNCS 0x989680 ;  /* 0x009896800000895d */ /* 0x002fea0003900000 */
[----:B------:R-:W1:Y:S02]  /*8650*/  @!P0 SYNCS.PHASECHK.TRANS64 P0, [R6+URZ], R3 ;  /* 0x00000003060085a7 */ /* 0x000e64000800007f */
[----:B-1----:R-:W-:Y:S05]  /*8660*/  @!P0 BRA `(.L_x_164) ;  /* 0xfffffffc00f08947 */ /* 0x002fea000383ffff */
[----:B------:R-:W-:Y:S05]  /*8670*/  BRA `(.L_x_229) ;  /* 0xffffffe400fc7947 */ /* 0x000fea000383ffff */
.L_x_165:
[----:B0-----:R0:W1:Y:S02]  /*8680*/  SYNCS.PHASECHK.TRANS64.TRYWAIT P0, [R7+URZ], R4 ;  /* 0x00000004070075a7 */ /* 0x001064000800017f */
[----:B-1----:R-:W-:Y:S05]  /*8690*/  @!P0 NANOSLEEP.SYNCS 0x989680 ;  /* 0x009896800000895d */ /* 0x002fea0003900000 */
[----:B------:R-:W1:Y:S02]  /*86a0*/  @!P0 SYNCS.PHASECHK.TRANS64 P0, [R7+URZ], R4 ;  /* 0x00000004070085a7 */ /* 0x000e64000800007f */
[----:B-1----:R-:W-:Y:S05]  /*86b0*/  @!P0 BRA `(.L_x_165) ;  /* 0xfffffffc00f08947 */ /* 0x002fea000383ffff */
[----:B------:R-:W-:Y:S05]  /*86c0*/  BRA `(.L_x_230) ;  /* 0xffffffe8000c7947 */ /* 0x000fea000383ffff */
.L_x_166:
[----:B0-----:R0:W1:Y:S02]  /*86d0*/  SYNCS.PHASECHK.TRANS64.TRYWAIT P0, [R6+URZ], R3 ;  /* 0x00000003060075a7 */ /* 0x001064000800017f */
[----:B-1----:R-:W-:Y:S05]  /*86e0*/  @!P0 NANOSLEEP.SYNCS 0x989680 ;  /* 0x009896800000895d */ /* 0x002fea0003900000 */
[----:B------:R-:W1:Y:S02]  /*86f0*/  @!P0 SYNCS.PHASECHK.TRANS64 P0, [R6+URZ], R3 ;  /* 0x00000003060085a7 */ /* 0x000e64000800007f */
[----:B-1----:R-:W-:Y:S05]  /*8700*/  @!P0 BRA `(.L_x_166) ;  /* 0xfffffffc00f08947 */ /* 0x002fea000383ffff */
[----:B------:R-:W-:Y:S05]  /*8710*/  BRA `(.L_x_231) ;  /* 0xffffffe8001c7947 */ /* 0x000fea000383ffff */
.L_x_167:
[----:B0-----:R0:W1:Y:S02]  /*8720*/  SYNCS.PHASECHK.TRANS64.TRYWAIT P0, [R7+URZ], R4 ;  /* 0x00000004070075a7 */ /* 0x001064000800017f */
[----:B-1----:R-:W-:Y:S05]  /*8730*/  @!P0 NANOSLEEP.SYNCS 0x989680 ;  /* 0x009896800000895d */ /* 0x002fea0003900000 */
[----:B------:R-:W1:Y:S02]  /*8740*/  @!P0 SYNCS.PHASECHK.TRANS64 P0, [R7+URZ], R4 ;  /* 0x00000004070085a7 */ /* 0x000e64000800007f */
[----:B-1----:R-:W-:Y:S05]  /*8750*/  @!P0 BRA `(.L_x_167) ;  /* 0xfffffffc00f08947 */ /* 0x002fea000383ffff */
[----:B------:R-:W-:Y:S05]  /*8760*/  BRA `(.L_x_232) ;  /* 0xffffffe8002c7947 */ /* 0x000fea000383ffff */
.L_x_168:
[----:B0-----:R0:W1:Y:S02]  /*8770*/  SYNCS.PHASECHK.TRANS64.TRYWAIT P0, [R6+URZ], R3 ;  /* 0x00000003060075a7 */ /* 0x001064000800017f */
[----:B-1----:R-:W-:Y:S05]  /*8780*/  @!P0 NANOSLEEP.SYNCS 0x989680 ;  /* 0x009896800000895d */ /* 0x002fea0003900000 */
[----:B------:R-:W1:Y:S02]  /*8790*/  @!P0 SYNCS.PHASECHK.TRANS64 P0, [R6+URZ], R3 ;  /* 0x00000003060085a7 */ /* 0x000e64000800007f */
[----:B-1----:R-:W-:Y:S05]  /*87a0*/  @!P0 BRA `(.L_x_168) ;  /* 0xfffffffc00f08947 */ /* 0x002fea000383ffff */
[----:B------:R-:W-:Y:S05]  /*87b0*/  BRA `(.L_x_233) ;  /* 0xffffffe8003c7947 */ /* 0x000fea000383ffff */
.L_x_169:
[----:B0-----:R0:W1:Y:S02]  /*87c0*/  SYNCS.PHASECHK.TRANS64.TRYWAIT P0, [R7+URZ], R4 ;  /* 0x00000004070075a7 */ /* 0x001064000800017f */
[----:B-1----:R-:W-:Y:S05]  /*87d0*/  @!P0 NANOSLEEP.SYNCS 0x989680 ;  /* 0x009896800000895d */ /* 0x002fea0003900000 */
[----:B------:R-:W1:Y:S02]  /*87e0*/  @!P0 SYNCS.PHASECHK.TRANS64 P0, [R7+URZ], R4 ;  /* 0x00000004070085a7 */ /* 0x000e64000800007f */
[----:B-1----:R-:W-:Y:S05]  /*87f0*/  @!P0 BRA `(.L_x_169) ;  /* 0xfffffffc00f08947 */ /* 0x002fea000383ffff */
[----:B------:R-:W-:Y:S05]  /*8800*/  BRA `(.L_x_234) ;  /* 0xffffffe8004c7947 */ /* 0x000fea000383ffff */
.L_x_170:
[----:B0-----:R0:W1:Y:S02]  /*8810*/  SYNCS.PHASECHK.TRANS64.TRYWAIT P0, [R6+URZ], R3 ;  /* 0x00000003060075a7 */ /* 0x001064000800017f */
[----:B-1----:R-:W-:Y:S05]  /*8820*/  @!P0 NANOSLEEP.SYNCS 0x989680 ;  /* 0x009896800000895d */ /* 0x002fea0003900000 */
[----:B------:R-:W1:Y:S02]  /*8830*/  @!P0 SYNCS.PHASECHK.TRANS64 P0, [R6+URZ], R3 ;  /* 0x00000003060085a7 */ /* 0x000e64000800007f */
[----:B-1----:R-:W-:Y:S05]  /*8840*/  @!P0 BRA `(.L_x_170) ;  /* 0xfffffffc00f08947 */ /* 0x002fea000383ffff */
[----:B------:R-:W-:Y:S05]  /*8850*/  BRA `(.L_x_235) ;  /* 0xffffffe8005c7947 */ /* 0x000fea000383ffff */
.L_x_171:
[----:B0-----:R0:W1:Y:S02]  /*8860*/  SYNCS.PHASECHK.TRANS64.TRYWAIT P0, [R7+URZ], R4 ;  /* 0x00000004070075a7 */ /* 0x001064000800017f */
[----:B-1----:R-:W-:Y:S05]  /*8870*/  @!P0 NANOSLEEP.SYNCS 0x989680 ;  /* 0x009896800000895d */ /* 0x002fea0003900000 */
[----:B------:R-:W1:Y:S02]  /*8880*/  @!P0 SYNCS.PHASECHK.TRANS64 P0, [R7+URZ], R4 ;  /* 0x00000004070085a7 */ /* 0x000e64000800007f */
[----:B-1----:R-:W-:Y:S05]  /*8890*/  @!P0 BRA `(.L_x_171) ;  /* 0xfffffffc00f08947 */ /* 0x002fea000383ffff */
[----:B------:R-:W-:Y:S05]  /*88a0*/  BRA `(.L_x_236) ;  /* 0xffffffe8006c7947 */ /* 0x000fea000383ffff */
.L_x_172:
[----:B0-----:R0:W1:Y:S02]  /*88b0*/  SYNCS.PHASECHK.TRANS64.TRYWAIT P0, [R6+URZ], R3 ;  /* 0x00000003060075a7 */ /* 0x001064000800017f */
[----:B-1----:R-:W-:Y:S05]  /*88c0*/  @!P0 NANOSLEEP.SYNCS 0x989680 ;  /* 0x009896800000895d */ /* 0x002fea0003900000 */
[----:B------:R-:W1:Y:S02]  /*88d0*/  @!P0 SYNCS.PHASECHK.TRANS64 P0, [R6+URZ], R3 ;  /* 0x00000003060085a7 */ /* 0x000e64000800007f */
[----:B-1----:R-:W-:Y:S05]  /*88e0*/  @!P0 BRA `(.L_x_172) ;  /* 0xfffffffc00f08947 */ /* 0x002fea000383ffff */
[----:B------:R-:W-:Y:S05]  /*88f0*/  BRA `(.L_x_237) ;  /* 0xffffffe8007c7947 */ /* 0x000fea000383ffff */
.L_x_173:
[----:B0-----:R0:W1:Y:S02]  /*8900*/  SYNCS.PHASECHK.TRANS64.TRYWAIT P0, [R7+URZ], R4 ;  /* 0x00000004070075a7 */ /* 0x001064000800017f */
[----:B-1----:R-:W-:Y:S05]  /*8910*/  @!P0 NANOSLEEP.SYNCS 0x989680 ;  /* 0x009896800000895d */ /* 0x002fea0003900000 */
[----:B------:R-:W1:Y:S02]  /*8920*/  @!P0 SYNCS.PHASECHK.TRANS64 P0, [R7+URZ], R4 ;  /* 0x00000004070085a7 */ /* 0x000e64000800007f */
[----:B-1----:R-:W-:Y:S05]  /*8930*/  @!P0 BRA `(.L_x_173) ;  /* 0xfffffffc00f08947 */ /* 0x002fea000383ffff */
[----:B------:R-:W-:Y:S05]  /*8940*/  BRA `(.L_x_238) ;  /* 0xffffffe8008c7947 */ /* 0x000fea000383ffff */
.L_x_174:
[----:B0-----:R0:W1:Y:S02]  /*8950*/  SYNCS.PHASECHK.TRANS64.TRYWAIT P0, [R6+URZ], R3 ;  /* 0x00000003060075a7 */ /* 0x001064000800017f */
[----:B-1----:R-:W-:Y:S05]  /*8960*/  @!P0 NANOSLEEP.SYNCS 0x989680 ;  /* 0x009896800000895d */ /* 0x002fea0003900000 */
[----:B------:R-:W1:Y:S02]  /*8970*/  @!P0 SYNCS.PHASECHK.TRANS64 P0, [R6+URZ], R3 ;  /* 0x00000003060085a7 */ /* 0x000e64000800007f */
[----:B-1----:R-:W-:Y:S05]  /*8980*/  @!P0 BRA `(.L_x_174) ;  /* 0xfffffffc00f08947 */ /* 0x002fea000383ffff */
[----:B------:R-:W-:Y:S05]  /*8990*/  BRA `(.L_x_239) ;  /* 0xffffffe8009c7947 */ /* 0x000fea000383ffff */
.L_x_175:
[----:B0-----:R0:W1:Y:S02]  /*89a0*/  SYNCS.PHASECHK.TRANS64.TRYWAIT P0, [R7+URZ], R4 ;  /* 0x00000004070075a7 */ /* 0x001064000800017f */
[----:B-1----:R-:W-:Y:S05]  /*89b0*/  @!P0 NANOSLEEP.SYNCS 0x989680 ;  /* 0x009896800000895d */ /* 0x002fea0003900000 */
[----:B------:R-:W1:Y:S02]  /*89c0*/  @!P0 SYNCS.PHASECHK.TRANS64 P0, [R7+URZ], R4 ;  /* 0x00000004070085a7 */ /* 0x000e64000800007f */
[----:B-1----:R-:W-:Y:S05]  /*89d0*/  @!P0 BRA `(.L_x_175) ;  /* 0xfffffffc00f08947 */ /* 0x002fea000383ffff */
[----:B------:R-:W-:Y:S05]  /*89e0*/  BRA `(.L_x_240) ;  /* 0xffffffe800ac7947 */ /* 0x000fea000383ffff */
.L_x_176:
[----:B0-----:R0:W1:Y:S02]  /*89f0*/  SYNCS.PHASECHK.TRANS64.TRYWAIT P0, [R6+URZ], R3 ;  /* 0x00000003060075a7 */ /* 0x001064000800017f */
[----:B-1----:R-:W-:Y:S05]  /*8a00*/  @!P0 NANOSLEEP.SYNCS 0x989680 ;  /* 0x009896800000895d */ /* 0x002fea0003900000 */
[----:B------:R-:W1:Y:S02]  /*8a10*/  @!P0 SYNCS.PHASECHK.TRANS64 P0, [R6+URZ], R3 ;  /* 0x00000003060085a7 */ /* 0x000e64000800007f */
[----:B-1----:R-:W-:Y:S05]  /*8a20*/  @!P0 BRA `(.L_x_176) ;  /* 0xfffffffc00f08947 */ /* 0x002fea000383ffff */
[----:B------:R-:W-:Y:S05]  /*8a30*/  BRA `(.L_x_241) ;  /* 0xffffffe800bc7947 */ /* 0x000fea000383ffff */
.L_x_177:
[----:B0-----:R0:W1:Y:S02]  /*8a40*/  SYNCS.PHASECHK.TRANS64.TRYWAIT P0, [R7+URZ], R4 ;  /* 0x00000004070075a7 */ /* 0x001064000800017f */
[----:B-1----:R-:W-:Y:S05]  /*8a50*/  @!P0 NANOSLEEP.SYNCS 0x989680 ;  /* 0x009896800000895d */ /* 0x002fea0003900000 */
[----:B------:R-:W1:Y:S02]  /*8a60*/  @!P0 SYNCS.PHASECHK.TRANS64 P0, [R7+URZ], R4 ;  /* 0x00000004070085a7 */ /* 0x000e64000800007f */
[----:B-1----:R-:W-:Y:S05]  /*8a70*/  @!P0 BRA `(.L_x_177) ;  /* 0xfffffffc00f08947 */ /* 0x002fea000383ffff */
[----:B------:R-:W-:Y:S05]  /*8a80*/  BRA `(.L_x_242) ;  /* 0xffffffe800cc7947 */ /* 0x000fea000383ffff */
.L_x_178:
[----:B0-----:R0:W1:Y:S02]  /*8a90*/  SYNCS.PHASECHK.TRANS64.TRYWAIT P0, [R6+URZ], R3 ;  /* 0x00000003060075a7 */ /* 0x001064000800017f */
[----:B-1----:R-:W-:Y:S05]  /*8aa0*/  @!P0 NANOSLEEP.SYNCS 0x989680 ;  /* 0x009896800000895d */ /* 0x002fea0003900000 */
[----:B------:R-:W1:Y:S02]  /*8ab0*/  @!P0 SYNCS.PHASECHK.TRANS64 P0, [R6+URZ], R3 ;  /* 0x00000003060085a7 */ /* 0x000e64000800007f */
[----:B-1----:R-:W-:Y:S05]  /*8ac0*/  @!P0 BRA `(.L_x_178) ;  /* 0xfffffffc00f08947 */ /* 0x002fea000383ffff */
[----:B------:R-:W-:Y:S05]  /*8ad0*/  BRA `(.L_x_243) ;  /* 0xffffffe800dc7947 */ /* 0x000fea000383ffff */
.L_x_179:
[----:B-1----:R1:W3:Y:S02]  /*8ae0*/  SYNCS.PHASECHK.TRANS64.TRYWAIT P0, [R7+URZ], R4 ;  /* 0x00000004070075a7 */ /* 0x0022e4000800017f */
[----:B---3--:R-:W-:Y:S05]  /*8af0*/  @!P0 NANOSLEEP.SYNCS 0x989680 ;  /* 0x009896800000895d */ /* 0x008fea0003900000 */
[----:B------:R-:W3:Y:S02]  /*8b00*/  @!P0 SYNCS.PHASECHK.TRANS64 P0, [R7+URZ], R4 ;  /* 0x00000004070085a7 */ /* 0x000ee4000800007f */
[----:B---3--:R-:W-:Y:S05]  /*8b10*/  @!P0 BRA `(.L_x_179) ;  /* 0xfffffffc00f08947 */ /* 0x008fea000383ffff */
[----:B------:R-:W-:Y:S05]  /*8b20*/  BRA `(.L_x_244) ;  /* 0xffffffe800e47947 */ /* 0x000fea000383ffff */
.L_x_245:
[----:B------:R-:W-:-:S00]  /*8b30*/  BRA `(.L_x_245) ;  /* 0xfffffffc00fc7947 */ /* 0x000fc0000383ffff */
[----:B------:R-:W-:-:S00]  /*8b40*/  NOP ;  /* 0x0000000000007918 */ /* 0x000fc00000000000 */
        /* <DEDUP_REMOVED lines=11> */
.L_x_246:


//--------------------- .nv.global.init           --------------------------
	.section	.nv.global.init,"aw",@progbits
.nv.global.init:
	.type		$str$22,@object
	.size		$str$22,($str$23 - $str$22)
$str$22:
        /*0000*/ 	.byte	0x6b, 0x5f, 0x74, 0x69, 0x6c, 0x65, 0x5f, 0x63, 0x6f, 0x75, 0x6e, 0x74, 0x20, 0x3e, 0x3d, 0x20
        /*0010*/ 	.byte	0x31, 0x00
	.type		$str$23,@object
	.size		$str$23,(__unnamed_1 - $str$23)
$str$23:
        /*0012*/ 	.byte	0x2f, 0x74, 0x6d, 0x70, 0x2f, 0x63, 0x75, 0x74, 0x6c, 0x61, 0x73, 0x73, 0x5f, 0x73, 0x77, 0x65
        /*0022*/ 	.byte	0x65, 0x70, 0x5f, 0x73, 0x72, 0x63, 0x2f, 0x69, 0x6e, 0x63, 0x6c, 0x75, 0x64, 0x65, 0x2f, 0x63
        /*0032*/ 	.byte	0x75, 0x74, 0x6c, 0x61, 0x73, 0x73, 0x2f, 0x67, 0x65, 0x6d, 0x6d, 0x2f, 0x63, 0x6f, 0x6c, 0x6c
        /*0042*/ 	.byte	0x65, 0x63, 0x74, 0x69, 0x76, 0x65, 0x2f, 0x73, 0x6d, 0x39, 0x30, 0x5f, 0x6d, 0x6d, 0x61, 0x5f
        /*0052*/ 	.byte	0x74, 0x6d, 0x61, 0x5f, 0x67, 0x6d, 0x6d, 0x61, 0x5f, 0x73, 0x73, 0x5f, 0x77, 0x61, 0x72, 0x70
        /*0062*/ 	.byte	0x73, 0x70, 0x65, 0x63, 0x69, 0x61, 0x6c, 0x69, 0x7a, 0x65, 0x64, 0x2e, 0x68, 0x70, 0x70, 0x00
	.type		__unnamed_1,@object
	.size		__unnamed_1,(.L_0 - __unnamed_1)
__unnamed_1:
        /*0072*/ 	.byte	0x76, 0x6f, 0x69, 0x64, 0x20, 0x63, 0x75, 0x74, 0x6c, 0x61, 0x73, 0x73, 0x3a, 0x3a, 0x67, 0x65
        /* <DEDUP_REMOVED lines=172> */
        /*0b42*/ 	.byte	0x79, 0x5d, 0x00
.L_0:


//--------------------- .nv.shared._ZN7cutlass13device_kernelINS_4gemm6kernel13GemmUniversalIN4cute5tupleIJiiiiEEENS1_10collective13CollectiveMmaINS1_34MainloopSm90TmaGmmaWarpSpecializedILi56ENS5_IJNS4_1CILi1EEENSA_ILi4EEESB_EEENS1_32KernelTmaWarpSpecializedPingpongEEENS5_IJNSA_ILi64EEESG_NSA_ILi32EEEEEEaNS5_IJlSB_lEEEaSJ_NS4_8TiledMMAINS4_8MMA_AtomIJNS4_4SM904GMMA26MMA_64x64x32_S32S8S8_SS_TNEEEENS4_6LayoutINS5_IJSB_SB_SB_EEENS5_IJNSA_ILi0EEESS_SS_EEEEENS5_IJNS4_10UnderscoreESV_SV_EEEEENS4_23SM90_TMA_LOAD_MULTICASTENS4_14ComposedLayoutINS4_7SwizzleILi1ELi4ELi3EEENS4_18smem_ptr_flag_bitsILi8EEENSQ_INS5_IJNSA_ILi8EEESH_EEENS5_IJSH_SB_EEEEEEEvNS4_8identityENS4_13SM90_TMA_LOADES18_vS19_EENS_8epilogue10collective6detail29Sm90TmaWarpSpecializedAdapterINS1D_15DefaultEpilogueIaSJ_SJ_NS1C_6thread17LinearCombinationIaLi1EiiLNS1H_9ScaleType4KindE0ELNS_15FloatRoundStyleE2EaEENS1_15EpilogueDefaultEEEEEvvEEEEvNT_6ParamsE --------------------------
	.section	.nv.shared._ZN7cutlass13device_kernelINS_4gemm6kernel13GemmUniversalIN4cute5tupleIJiiiiEEENS1_10collective13CollectiveMmaINS1_34MainloopSm90TmaGmmaWarpSpecializedILi56ENS5_IJNS4_1CILi1EEENSA_ILi4EEESB_EEENS1_32KernelTmaWarpSpecializedPingpongEEENS5_IJNSA_ILi64EEESG_NSA_ILi32EEEEEEaNS5_IJlSB_lEEEaSJ_NS4_8TiledMMAINS4_8MMA_AtomIJNS4_4SM904GMMA26MMA_64x64x32_S32S8S8_SS_TNEEEENS4_6LayoutINS5_IJSB_SB_SB_EEENS5_IJNSA_ILi0EEESS_SS_EEEEENS5_IJNS4_10UnderscoreESV_SV_EEEEENS4_23SM90_TMA_LOAD_MULTICASTENS4_14ComposedLayoutINS4_7SwizzleILi1ELi4ELi3EEENS4_18smem_ptr_flag_bitsILi8EEENSQ_INS5_IJNSA_ILi8EEESH_EEENS5_IJSH_SB_EEEEEEEvNS4_8identityENS4_13SM90_TMA_LOADES18_vS19_EENS_8epilogue10collective6detail29Sm90TmaWarpSpecializedAdapterINS1D_15DefaultEpilogueIaSJ_SJ_NS1C_6thread17LinearCombinationIaLi1EiiLNS1H_9ScaleType4KindE0ELNS_15FloatRoundStyleE2EaEENS1_15EpilogueDefaultEEEEEvvEEEEvNT_6ParamsE,"aw",@nobits
	.sectionflags	@""
	.align	16
	.zero		1024


//--------------------- .nv.shared.reserved.0     --------------------------
	.section	.nv.shared.reserved.0,"aw",@nobits
	.weak		__nv_reservedSMEM_offset_0_alias
	.size		__nv_reservedSMEM_offset_0_alias, 0, 0
	.other		__nv_reservedSMEM_offset_0_alias,@"STO_CUDA_RESERVED_SHARED STV_DEFAULT"
__nv_reservedSMEM_offset_0_alias:
	.zero		0


//--------------------- .nv.global                --------------------------
	.section	.nv.global,"aw",@nobits
.nv.global:
	.type		_ZN40_INTERNAL_368498ab_4_k_cu_dde1b3fc_167984cute1_E,@object
	.size		_ZN40_INTERNAL_368498ab_4_k_cu_dde1b3fc_167984cute1_E,(_ZN40_INTERNAL_368498ab_4_k_cu_dde1b3fc_167984cuda3std3__45__cpo6cbeginE - _ZN40_INTERNAL_368498ab_4_k_cu_dde1b3fc_167984cute1_E)
_ZN40_INTERNAL_368498ab_4_k_cu_dde1b3fc_167984cute1_E:
	.zero		1
	.type		_ZN40_INTERNAL_368498ab_4_k_cu_dde1b3fc_167984cuda3std3__45__cpo6cbeginE,@object
	.size		_ZN40_INTERNAL_368498ab_4_k_cu_dde1b3fc_167984cuda3std3__45__cpo6cbeginE,(_ZN40_INTERNAL_368498ab_4_k_cu_dde1b3fc_167984cuda3std3__48in_placeE - _ZN40_INTERNAL_368498ab_4_k_cu_dde1b3fc_167984cuda3std3__45__cpo6cbeginE)
_ZN40_INTERNAL_368498ab_4_k_cu_dde1b3fc_167984cuda3std3__45__cpo6cbeginE:
	.zero		1
	.type		_ZN40_INTERNAL_368498ab_4_k_cu_dde1b3fc_167984cuda3std3__48in_placeE,@object
	.size		_ZN40_INTERNAL_368498ab_4_k_cu_dde1b3fc_167984cuda3std3__48in_placeE,(_ZN40_INTERNAL_368498ab_4_k_cu_dde1b3fc_167984cuda3std6ranges3__45__cpo9iter_moveE - _ZN40_INTERNAL_368498ab_4_k_cu_dde1b3fc_167984cuda3std3__48in_placeE)
_ZN40_INTERNAL_368498ab_4_k_cu_dde1b3fc_167984cuda3std3__48in_placeE:
	.zero		1
	.type		_ZN40_INTERNAL_368498ab_4_k_cu_dde1b3fc_167984cuda3std6ranges3__45__cpo9iter_moveE,@object
	.size		_ZN40_INTERNAL_368498ab_4_k_cu_dde1b3fc_167984cuda3std6ranges3__45__cpo9iter_moveE,(_ZN40_INTERNAL_368498ab_4_k_cu_dde1b3fc_167984cuda3std3__45__cpo5beginE - _ZN40_INTERNAL_368498ab_4_k_cu_dde1b3fc_167984cuda3std6ranges3__45__cpo9iter_moveE)
_ZN40_INTERNAL_368498ab_4_k_cu_dde1b3fc_167984cuda3std6ranges3__45__cpo9iter_moveE:
	.zero		1
	.type		_ZN40_INTERNAL_368498ab_4_k_cu_dde1b3fc_167984cuda3std3__45__cpo5beginE,@object
	.size		_ZN40_INTERNAL_368498ab_4_k_cu_dde1b3fc_167984cuda3std3__45__cpo5beginE,(_ZN40_INTERNAL_368498ab_4_k_cu_dde1b3fc_167984cuda3std3__442_GLOBAL__N__368498ab_4_k_cu_dde1b3fc_167986ignoreE - _ZN40_INTERNAL_368498ab_4_k_cu_dde1b3fc_167984cuda3std3__45__cpo5beginE)
_ZN40_INTERNAL_368498ab_4_k_cu_dde1b3fc_167984cuda3std3__45__cpo5beginE:
	.zero		1
	.type		_ZN40_INTERNAL_368498ab_4_k_cu_dde1b3fc_167984cuda3std3__442_GLOBAL__N__368498ab_4_k_cu_dde1b3fc_167986ignoreE,@object
	.size		_ZN40_INTERNAL_368498ab_4_k_cu_dde1b3fc_167984cuda3std3__442_GLOBAL__N__368498ab_4_k_cu_dde1b3fc_167986ignoreE,(_ZN40_INTERNAL_368498ab_4_k_cu_dde1b3fc_167984cute7productE - _ZN40_INTERNAL_368498ab_4_k_cu_dde1b3fc_167984cuda3std3__442_GLOBAL__N__368498ab_4_k_cu_dde1b3fc_167986ignoreE)
_ZN40_INTERNAL_368498ab_4_k_cu_dde1b3fc_167984cuda3std3__442_GLOBAL__N__368498ab_4_k_cu_dde1b3fc_167986ignoreE:
	.zero		1
	.type		_ZN40_INTERNAL_368498ab_4_k_cu_dde1b3fc_167984cute7productE,@object
	.size		_ZN40_INTERNAL_368498ab_4_k_cu_dde1b3fc_167984cute7productE,(_ZN40_INTERNAL_368498ab_4_k_cu_dde1b3fc_167984cuda3std3__45__cpo3endE - _ZN40_INTERNAL_368498ab_4_k_cu_dde1b3fc_167984cute7productE)
_ZN40_INTERNAL_368498ab_4_k_cu_dde1b3fc_167984cute7productE:
	.zero		1
	.type		_ZN40_INTERNAL_368498ab_4_k_cu_dde1b3fc_167984cuda3std3__45__cpo3endE,@object
	.size		_ZN40_INTERNAL_368498ab_4_k_cu_dde1b3fc_167984cuda3std3__45__cpo3endE,(_ZN40_INTERNAL_368498ab_4_k_cu_dde1b3fc_167984cuda3std3__419piecewise_constructE - _ZN40_INTERNAL_368498ab_4_k_cu_dde1b3fc_167984cuda3std3__45__cpo3endE)
_ZN40_INTERNAL_368498ab_4_k_cu_dde1b3fc_167984cuda3std3__45__cpo3endE:
	.zero		1
	.type		_ZN40_INTERNAL_368498ab_4_k_cu_dde1b3fc_167984cuda3std3__419piecewise_constructE,@object
	.size		_ZN40_INTERNAL_368498ab_4_k_cu_dde1b3fc_167984cuda3std3__419piecewise_constructE,(_ZN40_INTERNAL_368498ab_4_k_cu_dde1b3fc_167984cuda3std3__45__cpo4cendE - _ZN40_INTERNAL_368498ab_4_k_cu_dde1b3fc_167984cuda3std3__419piecewise_constructE)
_ZN40_INTERNAL_368498ab_4_k_cu_dde1b3fc_167984cuda3std3__419piecewise_constructE:
	.zero		1
	.type		_ZN40_INTERNAL_368498ab_4_k_cu_dde1b3fc_167984cuda3std3__45__cpo4cendE,@object
	.size		_ZN40_INTERNAL_368498ab_4_k_cu_dde1b3fc_167984cuda3std3__45__cpo4cendE,(_ZN40_INTERNAL_368498ab_4_k_cu_dde1b3fc_167984cuda3std6ranges3__45__cpo4swapE - _ZN40_INTERNAL_368498ab_4_k_cu_dde1b3fc_167984cuda3std3__45__cpo4cendE)
_ZN40_INTERNAL_368498ab_4_k_cu_dde1b3fc_167984cuda3std3__45__cpo4cendE:
	.zero		1
	.type		_ZN40_INTERNAL_368498ab_4_k_cu_dde1b3fc_167984cuda3std6ranges3__45__cpo4swapE,@object
	.size		_ZN40_INTERNAL_368498ab_4_k_cu_dde1b3fc_167984cuda3std6ranges3__45__cpo4swapE,(.L_8 - _ZN40_INTERNAL_368498ab_4_k_cu_dde1b3fc_167984cuda3std6ranges3__45__cpo4swapE)
_ZN40_INTERNAL_368498ab_4_k_cu_dde1b3fc_167984cuda3std6ranges3__45__cpo4swapE:
	.zero		1
.L_8:


//--------------------- .nv.constant0._ZN7cutlass13device_kernelINS_4gemm6kernel13GemmUniversalIN4cute5tupleIJiiiiEEENS1_10collective13CollectiveMmaINS1_34MainloopSm90TmaGmmaWarpSpecializedILi56ENS5_IJNS4_1CILi1EEENSA_ILi4EEESB_EEENS1_32KernelTmaWarpSpecializedPingpongEEENS5_IJNSA_ILi64EEESG_NSA_ILi32EEEEEEaNS5_IJlSB_lEEEaSJ_NS4_8TiledMMAINS4_8MMA_AtomIJNS4_4SM904GMMA26MMA_64x64x32_S32S8S8_SS_TNEEEENS4_6LayoutINS5_IJSB_SB_SB_EEENS5_IJNSA_ILi0EEESS_SS_EEEEENS5_IJNS4_10UnderscoreESV_SV_EEEEENS4_23SM90_TMA_LOAD_MULTICASTENS4_14ComposedLayoutINS4_7SwizzleILi1ELi4ELi3EEENS4_18smem_ptr_flag_bitsILi8EEENSQ_INS5_IJNSA_ILi8EEESH_EEENS5_IJSH_SB_EEEEEEEvNS4_8identityENS4_13SM90_TMA_LOADES18_vS19_EENS_8epilogue10collective6detail29Sm90TmaWarpSpecializedAdapterINS1D_15DefaultEpilogueIaSJ_SJ_NS1C_6thread17LinearCombinationIaLi1EiiLNS1H_9ScaleType4KindE0ELNS_15FloatRoundStyleE2EaEENS1_15EpilogueDefaultEEEEEvvEEEEvNT_6ParamsE --------------------------
	.section	.nv.constant0._ZN7cutlass13device_kernelINS_4gemm6kernel13GemmUniversalIN4cute5tupleIJiiiiEEENS1_10collective13CollectiveMmaINS1_34MainloopSm90TmaGmmaWarpSpecializedILi56ENS5_IJNS4_1CILi1EEENSA_ILi4EEESB_EEENS1_32KernelTmaWarpSpecializedPingpongEEENS5_IJNSA_ILi64EEESG_NSA_ILi32EEEEEEaNS5_IJlSB_lEEEaSJ_NS4_8TiledMMAINS4_8MMA_AtomIJNS4_4SM904GMMA26MMA_64x64x32_S32S8S8_SS_TNEEEENS4_6LayoutINS5_IJSB_SB_SB_EEENS5_IJNSA_ILi0EEESS_SS_EEEEENS5_IJNS4_10UnderscoreESV_SV_EEEEENS4_23SM90_TMA_LOAD_MULTICASTENS4_14ComposedLayoutINS4_7SwizzleILi1ELi4ELi3EEENS4_18smem_ptr_flag_bitsILi8EEENSQ_INS5_IJNSA_ILi8EEESH_EEENS5_IJSH_SB_EEEEEEEvNS4_8identityENS4_13SM90_TMA_LOADES18_vS19_EENS_8epilogue10collective6detail29Sm90TmaWarpSpecializedAdapterINS1D_15DefaultEpilogueIaSJ_SJ_NS1C_6thread17LinearCombinationIaLi1EiiLNS1H_9ScaleType4KindE0ELNS_15FloatRoundStyleE2EaEENS1_15EpilogueDefaultEEEEEvvEEEEvNT_6ParamsE,"a",@progbits
	.sectionflags	@""
	.align	4
.nv.constant0._ZN7cutlass13device_kernelINS_4gemm6kernel13GemmUniversalIN4cute5tupleIJiiiiEEENS1_10collective13CollectiveMmaINS1_34MainloopSm90TmaGmmaWarpSpecializedILi56ENS5_IJNS4_1CILi1EEENSA_ILi4EEESB_EEENS1_32KernelTmaWarpSpecializedPingpongEEENS5_IJNSA_ILi64EEESG_NSA_ILi32EEEEEEaNS5_IJlSB_lEEEaSJ_NS4_8TiledMMAINS4_8MMA_AtomIJNS4_4SM904GMMA26MMA_64x64x32_S32S8S8_SS_TNEEEENS4_6LayoutINS5_IJSB_SB_SB_EEENS5_IJNSA_ILi0EEESS_SS_EEEEENS5_IJNS4_10UnderscoreESV_SV_EEEEENS4_23SM90_TMA_LOAD_MULTICASTENS4_14ComposedLayoutINS4_7SwizzleILi1ELi4ELi3EEENS4_18smem_ptr_flag_bitsILi8EEENSQ_INS5_IJNSA_ILi8EEESH_EEENS5_IJSH_SB_EEEEEEEvNS4_8identityENS4_13SM90_TMA_LOADES18_vS19_EENS_8epilogue10collective6detail29Sm90TmaWarpSpecializedAdapterINS1D_15DefaultEpilogueIaSJ_SJ_NS1C_6thread17LinearCombinationIaLi1EiiLNS1H_9ScaleType4KindE0ELNS_15FloatRoundStyleE2EaEENS1_15EpilogueDefaultEEEEEvvEEEEvNT_6ParamsE:
	.zero		1664


//--------------------- SYMBOLS --------------------------

	.type		.nv.reservedSmem.offset0,@object
	.size		.nv.reservedSmem.offset0,0x4
	.type		__assertfail,@function
